// auto-generated by cutlass_sweep.gemm — config: {"arch": "sm_90", "cluster_m": 1, "cluster_n": 1, "dtype": "e4m3", "dtype_b": "e4m3", "layout": "nt", "stages": 0, "tile_k": 256, "tile_m": 256, "tile_n": 160}
#include "cutlass/cutlass.h"
#include "cutlass/gemm/collective/collective_builder.hpp"
#include "cutlass/gemm/device/gemm_universal_adapter.h"
#include "cutlass/gemm/kernel/gemm_universal.hpp"
#include "cutlass/epilogue/collective/collective_builder.hpp"

using ElemA = cutlass::float_e4m3_t;
using ElemB = cutlass::float_e4m3_t;
using ElemCD = cutlass::float_e4m3_t;
using Acc  = float;
using TileShape    = cute::Shape<cute::_256, cute::_160, cute::_256>;
using ClusterShape = cute::Shape<cute::_1, cute::_1, cute::_1>;

using CollectiveEpilogue = typename cutlass::epilogue::collective::CollectiveBuilder<
    cutlass::arch::Sm90, cutlass::arch::OpClassTensorOp,
    TileShape, ClusterShape,
    cutlass::epilogue::collective::EpilogueTileAuto,
    Acc, Acc,
    ElemCD, cutlass::layout::RowMajor, 128 / cutlass::sizeof_bits<ElemCD>::value,
    ElemCD, cutlass::layout::RowMajor, 128 / cutlass::sizeof_bits<ElemCD>::value,
    cutlass::epilogue::collective::EpilogueScheduleAuto
  >::CollectiveOp;

using CollectiveMainloop = typename cutlass::gemm::collective::CollectiveBuilder<
    cutlass::arch::Sm90, cutlass::arch::OpClassTensorOp,
    ElemA, cutlass::layout::RowMajor, 128 / cutlass::sizeof_bits<ElemA>::value,
    ElemB, cutlass::layout::ColumnMajor, 128 / cutlass::sizeof_bits<ElemB>::value,
    Acc,
    TileShape, ClusterShape,
    cutlass::gemm::collective::StageCountAutoCarveout<static_cast<int>(sizeof(typename CollectiveEpilogue::SharedStorage))>,
    cutlass::gemm::collective::KernelScheduleAuto
  >::CollectiveOp;

using GemmKernel = cutlass::gemm::kernel::GemmUniversal<
    cute::Shape<int,int,int,int>,
    CollectiveMainloop,
    CollectiveEpilogue
>;
using Gemm = cutlass::gemm::device::GemmUniversalAdapter<GemmKernel>;

// Force the device kernel symbol into the cubin without needing a host main.
auto* _anchor = &cutlass::device_kernel<GemmKernel>;


// ===== COMPILED SASS (sm_90a) =====

	.target	sm_90a

	.elftype	@"ET_EXEC"


//--------------------- .note.nv.tkinfo           --------------------------
	.section	.note.nv.tkinfo,"",@"SHT_NOTE"
	.sectionflags	@"SHF_NOTE_NV_TKINFO"
	.tkinfo
        /*0018*/ 	.word	0x00000002
        /*0030*/ 	.string	""
        /*0030*/ 	.string	"ptxas"
        /*0030*/ 	.string	"Cuda compilation tools, release 13.0, V13.0.88"
        /*0030*/ 	.string	"Build cuda_13.0.r13.0/compiler.36424714_0"
        /*0030*/ 	.string	"-arch sm_90a -m 64 "



//--------------------- .note.nv.cuinfo           --------------------------
	.section	.note.nv.cuinfo,"",@"SHT_NOTE"
	.sectionflags	@"SHF_NOTE_NV_CUINFO"
        /*0018*/ 	.short	0x0002
        /*001a*/ 	.short	0x005a
        /*001c*/ 	.short	0x0082
	.zero		2


//--------------------- .nv.info                  --------------------------
	.section	.nv.info,"",@"SHT_CUDA_INFO"
	.align	4


	//----- nvinfo : EIATTR_REGCOUNT
	.align		4
        /*0000*/ 	.byte	0x04, 0x2f
        /*0002*/ 	.short	(.L_12 - .L_11)
	.align		4
.L_11:
        /*0004*/ 	.word	index@(_ZN7cutlass13device_kernelINS_4gemm6kernel13GemmUniversalIN4cute5tupleIJiiiiEEENS1_10collective13CollectiveMmaINS1_37MainloopSm90TmaGmmaWarpSpecializedFP8ILi2ENS5_IJNS4_1CILi1EEESB_SB_EEENS1_35KernelTmaWarpSpecializedCooperativeEEENS5_IJNSA_ILi256EEENSA_ILi160EEESF_EEENS_12float_e4m3_tENS5_IJlSB_lEEESI_SJ_NS4_8TiledMMAINS4_8MMA_AtomIJNS4_4SM904GMMA30MMA_64x32x32_F32E4M3E4M3_SS_TNILNSN_7ScaleInE1ELSP_1EEEEEENS4_6LayoutINS5_IJNSA_ILi2EEESB_SB_EEENS5_IJSB_NSA_ILi0EEESV_EEEEENS5_IJNS4_10UnderscoreESY_SY_EEEEENS4_13SM90_TMA_LOADENS4_14ComposedLayoutINS4_7SwizzleILi3ELi4ELi3EEENS4_18smem_ptr_flag_bitsILi8EEENSS_INS5_IJNSA_ILi8EEENSA_ILi128EEEEEENS5_IJS18_SB_EEEEEEEvNS4_8identityES11_S1C_vS1D_EENS_8epilogue10collective6detail29Sm90TmaWarpSpecializedAdapterINS1G_15DefaultEpilogueISI_SJ_SJ_NS1F_6thread17LinearCombinationISI_Li1EffLNS1K_9ScaleType4KindE0ELNS_15FloatRoundStyleE2ESI_EENS1_15EpilogueDefaultEEEEEvvEEEEvNT_6ParamsE)
        /*0008*/ 	.word	0x000000a8


	//----- nvinfo : EIATTR_FRAME_SIZE
	.align		4
.L_12:
        /*000c*/ 	.byte	0x04, 0x11
        /*000e*/ 	.short	(.L_14 - .L_13)
	.align		4
.L_13:
        /*0010*/ 	.word	index@(_ZN7cutlass13device_kernelINS_4gemm6kernel13GemmUniversalIN4cute5tupleIJiiiiEEENS1_10collective13CollectiveMmaINS1_37MainloopSm90TmaGmmaWarpSpecializedFP8ILi2ENS5_IJNS4_1CILi1EEESB_SB_EEENS1_35KernelTmaWarpSpecializedCooperativeEEENS5_IJNSA_ILi256EEENSA_ILi160EEESF_EEENS_12float_e4m3_tENS5_IJlSB_lEEESI_SJ_NS4_8TiledMMAINS4_8MMA_AtomIJNS4_4SM904GMMA30MMA_64x32x32_F32E4M3E4M3_SS_TNILNSN_7ScaleInE1ELSP_1EEEEEENS4_6LayoutINS5_IJNSA_ILi2EEESB_SB_EEENS5_IJSB_NSA_ILi0EEESV_EEEEENS5_IJNS4_10UnderscoreESY_SY_EEEEENS4_13SM90_TMA_LOADENS4_14ComposedLayoutINS4_7SwizzleILi3ELi4ELi3EEENS4_18smem_ptr_flag_bitsILi8EEENSS_INS5_IJNSA_ILi8EEENSA_ILi128EEEEEENS5_IJS18_SB_EEEEEEEvNS4_8identityES11_S1C_vS1D_EENS_8epilogue10collective6detail29Sm90TmaWarpSpecializedAdapterINS1G_15DefaultEpilogueISI_SJ_SJ_NS1F_6thread17LinearCombinationISI_Li1EffLNS1K_9ScaleType4KindE0ELNS_15FloatRoundStyleE2ESI_EENS1_15EpilogueDefaultEEEEEvvEEEEvNT_6ParamsE)
        /*0014*/ 	.word	0x00000200


	//----- nvinfo : EIATTR_MIN_STACK_SIZE
	.align		4
.L_14:
        /*0018*/ 	.byte	0x04, 0x12
        /*001a*/ 	.short	(.L_16 - .L_15)
	.align		4
.L_15:
        /*001c*/ 	.word	index@(_ZN7cutlass13device_kernelINS_4gemm6kernel13GemmUniversalIN4cute5tupleIJiiiiEEENS1_10collective13CollectiveMmaINS1_37MainloopSm90TmaGmmaWarpSpecializedFP8ILi2ENS5_IJNS4_1CILi1EEESB_SB_EEENS1_35KernelTmaWarpSpecializedCooperativeEEENS5_IJNSA_ILi256EEENSA_ILi160EEESF_EEENS_12float_e4m3_tENS5_IJlSB_lEEESI_SJ_NS4_8TiledMMAINS4_8MMA_AtomIJNS4_4SM904GMMA30MMA_64x32x32_F32E4M3E4M3_SS_TNILNSN_7ScaleInE1ELSP_1EEEEEENS4_6LayoutINS5_IJNSA_ILi2EEESB_SB_EEENS5_IJSB_NSA_ILi0EEESV_EEEEENS5_IJNS4_10UnderscoreESY_SY_EEEEENS4_13SM90_TMA_LOADENS4_14ComposedLayoutINS4_7SwizzleILi3ELi4ELi3EEENS4_18smem_ptr_flag_bitsILi8EEENSS_INS5_IJNSA_ILi8EEENSA_ILi128EEEEEENS5_IJS18_SB_EEEEEEEvNS4_8identityES11_S1C_vS1D_EENS_8epilogue10collective6detail29Sm90TmaWarpSpecializedAdapterINS1G_15DefaultEpilogueISI_SJ_SJ_NS1F_6thread17LinearCombinationISI_Li1EffLNS1K_9ScaleType4KindE0ELNS_15FloatRoundStyleE2ESI_EENS1_15EpilogueDefaultEEEEEvvEEEEvNT_6ParamsE)
        /*0020*/ 	.word	0x00000200
.L_16:


//--------------------- .nv.compat                --------------------------
	.section	.nv.compat,"",@"SHT_CUDA_COMPAT_INFO"
	.align	4
        /*0000*/ 	.byte	0x02, 0x09, 0x01, 0x00, 0x02, 0x02, 0x04, 0x00, 0x02, 0x05, 0x05, 0x00, 0x03, 0x07, 0x01, 0x01
        /*0010*/ 	.byte	0x02, 0x03, 0x01, 0x00, 0x02, 0x06, 0x01, 0x00, 0x04, 0x0b, 0x08, 0x00, 0x00, 0x00, 0x00, 0x00
        /*0020*/ 	.byte	0x00, 0x00, 0x00, 0x00


//--------------------- .nv.info._ZN7cutlass13device_kernelINS_4gemm6kernel13GemmUniversalIN4cute5tupleIJiiiiEEENS1_10collective13CollectiveMmaINS1_37MainloopSm90TmaGmmaWarpSpecializedFP8ILi2ENS5_IJNS4_1CILi1EEESB_SB_EEENS1_35KernelTmaWarpSpecializedCooperativeEEENS5_IJNSA_ILi256EEENSA_ILi160EEESF_EEENS_12float_e4m3_tENS5_IJlSB_lEEESI_SJ_NS4_8TiledMMAINS4_8MMA_AtomIJNS4_4SM904GMMA30MMA_64x32x32_F32E4M3E4M3_SS_TNILNSN_7ScaleInE1ELSP_1EEEEEENS4_6LayoutINS5_IJNSA_ILi2EEESB_SB_EEENS5_IJSB_NSA_ILi0EEESV_EEEEENS5_IJNS4_10UnderscoreESY_SY_EEEEENS4_13SM90_TMA_LOADENS4_14ComposedLayoutINS4_7SwizzleILi3ELi4ELi3EEENS4_18smem_ptr_flag_bitsILi8EEENSS_INS5_IJNSA_ILi8EEENSA_ILi128EEEEEENS5_IJS18_SB_EEEEEEEvNS4_8identityES11_S1C_vS1D_EENS_8epilogue10collective6detail29Sm90TmaWarpSpecializedAdapterINS1G_15DefaultEpilogueISI_SJ_SJ_NS1F_6thread17LinearCombinationISI_Li1EffLNS1K_9ScaleType4KindE0ELNS_15FloatRoundStyleE2ESI_EENS1_15EpilogueDefaultEEEEEvvEEEEvNT_6ParamsE --------------------------
	.section	.nv.info._ZN7cutlass13device_kernelINS_4gemm6kernel13GemmUniversalIN4cute5tupleIJiiiiEEENS1_10collective13CollectiveMmaINS1_37MainloopSm90TmaGmmaWarpSpecializedFP8ILi2ENS5_IJNS4_1CILi1EEESB_SB_EEENS1_35KernelTmaWarpSpecializedCooperativeEEENS5_IJNSA_ILi256EEENSA_ILi160EEESF_EEENS_12float_e4m3_tENS5_IJlSB_lEEESI_SJ_NS4_8TiledMMAINS4_8MMA_AtomIJNS4_4SM904GMMA30MMA_64x32x32_F32E4M3E4M3_SS_TNILNSN_7ScaleInE1ELSP_1EEEEEENS4_6LayoutINS5_IJNSA_ILi2EEESB_SB_EEENS5_IJSB_NSA_ILi0EEESV_EEEEENS5_IJNS4_10UnderscoreESY_SY_EEEEENS4_13SM90_TMA_LOADENS4_14ComposedLayoutINS4_7SwizzleILi3ELi4ELi3EEENS4_18smem_ptr_flag_bitsILi8EEENSS_INS5_IJNSA_ILi8EEENSA_ILi128EEEEEENS5_IJS18_SB_EEEEEEEvNS4_8identityES11_S1C_vS1D_EENS_8epilogue10collective6detail29Sm90TmaWarpSpecializedAdapterINS1G_15DefaultEpilogueISI_SJ_SJ_NS1F_6thread17LinearCombinationISI_Li1EffLNS1K_9ScaleType4KindE0ELNS_15FloatRoundStyleE2ESI_EENS1_15EpilogueDefaultEEEEEvvEEEEvNT_6ParamsE,"",@"SHT_CUDA_INFO"
	.sectionflags	@""
	.align	4


	//----- nvinfo : EIATTR_CUDA_API_VERSION
	.align		4
        /*0000*/ 	.byte	0x04, 0x37
        /*0002*/ 	.short	(.L_18 - .L_17)
.L_17:
        /*0004*/ 	.word	0x00000082


	//----- nvinfo : EIATTR_KPARAM_INFO
	.align		4
.L_18:
        /*0008*/ 	.byte	0x04, 0x17
        /*000a*/ 	.short	(.L_20 - .L_19)
.L_19:
        /*000c*/ 	.word	0x00000000
        /*0010*/ 	.short	0x0000
        /*0012*/ 	.short	0x0070
        /*0014*/ 	.byte	0x00, 0xf0, 0x01, 0x10


	//----- nvinfo : EIATTR_SPARSE_MMA_MASK
	.align		4
.L_20:
        /*0018*/ 	.byte	0x03, 0x50
        /*001a*/ 	.short	0x0000


	//----- nvinfo : EIATTR_MAXREG_COUNT
	.align		4
        /*001c*/ 	.byte	0x03, 0x1b
        /*001e*/ 	.short	0x00a8


	//----- nvinfo : EIATTR_NUM_BARRIERS
	.align		4
        /*0020*/ 	.byte	0x02, 0x4c
        /*0022*/ 	.byte	0x01
	.zero		1


	//----- nvinfo : EIATTR_ANNOTATIONS
	.align		4
        /*0024*/ 	.byte	0x04, 0x55
        /*0026*/ 	.short	(.L_22 - .L_21)


	//   ....[0]....
.L_21:
        /*0028*/ 	.word	0x00000001
        /*002c*/ 	.byte	0x50, 0x05, 0x00, 0x00, 0x01, 0x00, 0x00, 0x00, 0x70, 0x05, 0x00, 0x00, 0x01, 0x00, 0x00, 0x00
        /* <DEDUP_REMOVED lines=476> */
        /*1dfc*/ 	.byte	0xd0, 0x73, 0x01, 0x00


	//----- nvinfo : EIATTR_MERCURY_ISA_VERSION
	.align		4
.L_22:
        /*1e00*/ 	.byte	0x03, 0x5f
        /*1e02*/ 	.short	0x0101


	//----- nvinfo : EIATTR_INT_WARP_WIDE_INSTR_OFFSETS
	.align		4
        /*1e04*/ 	.byte	0x04, 0x31
        /*1e06*/ 	.short	(.L_24 - .L_23)


	//   ....[0]....
.L_23:
        /*1e08*/ 	.word	0x00000440


	//   ....[1]....
        /*1e0c*/ 	.word	0x00000460


	//   ....[2]....
        /*1e10*/ 	.word	0x00000560


	//----- nvinfo : EIATTR_COOP_GROUP_MASK_REGIDS
	.align		4
.L_24:
        /*1e14*/ 	.byte	0x04, 0x29
        /*1e16*/ 	.short	(.L_26 - .L_25)


	//   ....[0]....
.L_25:
        /*1e18*/ 	.word	0xffffffff


	//   ....[1]....
        /*1e1c*/ 	.word	0xffffffff


	//   ....[2]....
        /*1e20*/ 	.word	0xffffffff


	//   ....[3]....
        /*1e24*/ 	.word	0xffffffff


	//   ....[4]....
        /*1e28*/ 	.word	0xffffffff


	//----- nvinfo : EIATTR_COOP_GROUP_INSTR_OFFSETS
	.align		4
.L_26:
        /*1e2c*/ 	.byte	0x04, 0x28
        /*1e2e*/ 	.short	(.L_28 - .L_27)


	//   ....[0]....
.L_27:
        /*1e30*/ 	.word	0x00000070


	//   ....[1]....
        /*1e34*/ 	.word	0x00000080


	//   ....[2]....
        /*1e38*/ 	.word	0x000001a0


	//   ....[3]....
        /*1e3c*/ 	.word	0x00000380


	//   ....[4]....
        /*1e40*/ 	.word	0x00001ad0


	//----- nvinfo : EIATTR_REG_RECONFIG
	.align		4
.L_28:
        /*1e44*/ 	.byte	0x01, 0x54
	.zero		2


	//----- nvinfo : EIATTR_MBARRIER_INSTR_OFFSETS
	.align		4
        /*1e48*/ 	.byte	0x04, 0x39
        /*1e4a*/ 	.short	(.L_30 - .L_29)


	//   ....[0]....
.L_29:
        /*1e4c*/ 	.word	0x00000320
        /*1e50*/ 	.word	0x000000ff
        /*1e54*/ 	.word	0x00000000
        /*1e58*/ 	.short	0x0100
        /*1e5a*/ 	.byte	0x0a
	.zero		1


	//   ....[1]....
        /*1e5c*/ 	.word	0x00000330
        /*1e60*/ 	.word	0x000000ff
        /*1e64*/ 	.word	0x00000010
        /*1e68*/ 	.short	0x0100
        /*1e6a*/ 	.byte	0x0a
	.zero		1


	//   ....[2]....
        /*1e6c*/ 	.word	0x00000340
        /*1e70*/ 	.word	0x000000ff
        /*1e74*/ 	.word	0x00000008
        /*1e78*/ 	.short	0x0100
        /*1e7a*/ 	.byte	0x0a
	.zero		1


	//   ....[3]....
        /*1e7c*/ 	.word	0x00000350
        /*1e80*/ 	.word	0x000000ff
        /*1e84*/ 	.word	0x00000018
        /*1e88*/ 	.short	0x0100
        /*1e8a*/ 	.byte	0x0a
	.zero		1


	//   ....[4]....
        /*1e8c*/ 	.word	0x00000590
        /*1e90*/ 	.word	0x000000ff
        /*1e94*/ 	.word	0x00000030
        /*1e98*/ 	.short	0x0100
        /*1e9a*/ 	.byte	0x08
	.zero		1


	//   ....[5]....
        /*1e9c*/ 	.word	0x000005a0
        /*1ea0*/ 	.word	0x000000ff
        /*1ea4*/ 	.word	0x00000038
        /*1ea8*/ 	.short	0x0100
        /*1eaa*/ 	.byte	0x08
	.zero		1


	//   ....[6]....
        /*1eac*/ 	.word	0x00001ed0
        /*1eb0*/ 	.word	0x000000ff
        /*1eb4*/ 	.word	0x00000000
        /*1eb8*/ 	.short	0x010a
        /*1eba*/ 	.byte	0x0e
	.zero		1


	//   ....[7]....
        /*1ebc*/ 	.word	0x00001f10
        /*1ec0*/ 	.word	0x000000ff
        /*1ec4*/ 	.word	0x00000000
        /*1ec8*/ 	.short	0x010a
        /*1eca*/ 	.byte	0x0e
	.zero		1


	//   ....[8]....
        /*1ecc*/ 	.word	0x00004e00
        /*1ed0*/ 	.word	0x000000ff
        /*1ed4*/ 	.word	0x00000000
        /*1ed8*/ 	.short	0x010a
        /*1eda*/ 	.byte	0x11
	.zero		1


	//   ....[9]....
        /*1edc*/ 	.word	0x00004e40
        /*1ee0*/ 	.word	0x000000ff
        /*1ee4*/ 	.word	0x00000000
        /*1ee8*/ 	.short	0x010a
        /*1eea*/ 	.byte	0x11
	.zero		1


	//   ....[10]....
        /*1eec*/ 	.word	0x00007c20
        /*1ef0*/ 	.word	0x000000ff
        /*1ef4*/ 	.word	0x00000000
        /*1ef8*/ 	.short	0x0101
        /*1efa*/ 	.byte	0x10
	.zero		1


	//   ....[11]....
        /*1efc*/ 	.word	0x000097f0
        /*1f00*/ 	.word	0x000000ff
        /*1f04*/ 	.word	0x00000000
        /*1f08*/ 	.short	0x0101
        /*1f0a*/ 	.byte	0x0c
	.zero		1


	//   ....[12]....
        /*1f0c*/ 	.word	0x00016650
        /*1f10*/ 	.word	0x0000000c
        /*1f14*/ 	.word	0x00000010
        /*1f18*/ 	.short	0x010a
        /*1f1a*/ 	.byte	0x3f
	.zero		1


	//   ....[13]....
        /*1f1c*/ 	.word	0x00016ad0
        /*1f20*/ 	.word	0x00000003
        /*1f24*/ 	.word	0x00000038
        /*1f28*/ 	.short	0x0101
        /*1f2a*/ 	.byte	0x3f
	.zero		1


	//   ....[14]....
        /*1f2c*/ 	.word	0x00017240
        /*1f30*/ 	.word	0x00000007
        /*1f34*/ 	.word	0x00000000
        /*1f38*/ 	.short	0x010a
        /*1f3a*/ 	.byte	0x3f
	.zero		1


	//   ....[15]....
        /*1f3c*/ 	.word	0x000172c0
        /*1f40*/ 	.word	0x00000003
        /*1f44*/ 	.word	0x00000000
        /*1f48*/ 	.short	0x010a
        /*1f4a*/ 	.byte	0x3f
	.zero		1


	//   ....[16]....
        /*1f4c*/ 	.word	0x00017330
        /*1f50*/ 	.word	0x00000003
        /*1f54*/ 	.word	0x00000000
        /*1f58*/ 	.short	0x010a
        /*1f5a*/ 	.byte	0x3f
	.zero		1


	//   ....[17]....
        /*1f5c*/ 	.word	0x000173a0
        /*1f60*/ 	.word	0x00000000
        /*1f64*/ 	.word	0x00000000
        /*1f68*/ 	.short	0x010a
        /*1f6a*/ 	.byte	0x3f
	.zero		1


	//   ....[18]....
        /*1f6c*/ 	.word	0x00017480
        /*1f70*/ 	.word	0x0000000c
        /*1f74*/ 	.word	0x00000010
        /*1f78*/ 	.short	0x010a
        /*1f7a*/ 	.byte	0x3f
	.zero		1


	//   ....[19]....
        /*1f7c*/ 	.word	0x00017560
        /*1f80*/ 	.word	0x00000007
        /*1f84*/ 	.word	0x00000000
        /*1f88*/ 	.short	0x010a
        /*1f8a*/ 	.byte	0x3f
	.zero		1


	//----- nvinfo : EIATTR_NUM_MBARRIERS
	.align		4
.L_30:
        /*1f8c*/ 	.byte	0x03, 0x38
        /*1f8e*/ 	.short	0x0006


	//----- nvinfo : EIATTR_EXIT_INSTR_OFFSETS
	.align		4
        /*1f90*/ 	.byte	0x04, 0x1c
        /*1f92*/ 	.short	(.L_32 - .L_31)


	//   ....[0]....
.L_31:
        /*1f94*/ 	.word	0x00000600


	//   ....[1]....
        /*1f98*/ 	.word	0x00000f70


	//   ....[2]....
        /*1f9c*/ 	.word	0x00015c70


	//   ....[3]....
        /*1fa0*/ 	.word	0x000162e0


	//   ....[4]....
        /*1fa4*/ 	.word	0x00017310


	//----- nvinfo : EIATTR_MAX_THREADS
	.align		4
.L_32:
        /*1fa8*/ 	.byte	0x04, 0x05
        /*1faa*/ 	.short	(.L_34 - .L_33)
.L_33:
        /*1fac*/ 	.word	0x00000180
        /*1fb0*/ 	.word	0x00000001
        /*1fb4*/ 	.word	0x00000001


	//----- nvinfo : EIATTR_CRS_STACK_SIZE
	.align		4
.L_34:
        /*1fb8*/ 	.byte	0x04, 0x1e
        /*1fba*/ 	.short	(.L_36 - .L_35)
.L_35:
        /*1fbc*/ 	.word	0x00000000


	//----- nvinfo : EIATTR_CBANK_PARAM_SIZE
	.align		4
.L_36:
        /*1fc0*/ 	.byte	0x03, 0x19
        /*1fc2*/ 	.short	0x0470


	//----- nvinfo : EIATTR_PARAM_CBANK
	.align		4
        /*1fc4*/ 	.byte	0x04, 0x0a
        /*1fc6*/ 	.short	(.L_38 - .L_37)
	.align		4
.L_37:
        /*1fc8*/ 	.word	index@(.nv.constant0._ZN7cutlass13device_kernelINS_4gemm6kernel13GemmUniversalIN4cute5tupleIJiiiiEEENS1_10collective13CollectiveMmaINS1_37MainloopSm90TmaGmmaWarpSpecializedFP8ILi2ENS5_IJNS4_1CILi1EEESB_SB_EEENS1_35KernelTmaWarpSpecializedCooperativeEEENS5_IJNSA_ILi256EEENSA_ILi160EEESF_EEENS_12float_e4m3_tENS5_IJlSB_lEEESI_SJ_NS4_8TiledMMAINS4_8MMA_AtomIJNS4_4SM904GMMA30MMA_64x32x32_F32E4M3E4M3_SS_TNILNSN_7ScaleInE1ELSP_1EEEEEENS4_6LayoutINS5_IJNSA_ILi2EEESB_SB_EEENS5_IJSB_NSA_ILi0EEESV_EEEEENS5_IJNS4_10UnderscoreESY_SY_EEEEENS4_13SM90_TMA_LOADENS4_14ComposedLayoutINS4_7SwizzleILi3ELi4ELi3EEENS4_18smem_ptr_flag_bitsILi8EEENSS_INS5_IJNSA_ILi8EEENSA_ILi128EEEEEENS5_IJS18_SB_EEEEEEEvNS4_8identityES11_S1C_vS1D_EENS_8epilogue10collective6detail29Sm90TmaWarpSpecializedAdapterINS1G_15DefaultEpilogueISI_SJ_SJ_NS1F_6thread17LinearCombinationISI_Li1EffLNS1K_9ScaleType4KindE0ELNS_15FloatRoundStyleE2ESI_EENS1_15EpilogueDefaultEEEEEvvEEEEvNT_6ParamsE)
        /*1fcc*/ 	.short	0x0210
        /*1fce*/ 	.short	0x0470


	//----- nvinfo : EIATTR_SW_WAR
	.align		4
.L_38:
        /*1fd0*/ 	.byte	0x04, 0x36
        /*1fd2*/ 	.short	(.L_40 - .L_39)
.L_39:
        /*1fd4*/ 	.word	0x00000008
.L_40:


//--------------------- .nv.callgraph             --------------------------
	.section	.nv.callgraph,"",@"SHT_CUDA_CALLGRAPH"
	.align	4
	.sectionentsize	8
	.align		4
        /*0000*/ 	.word	0x00000000
	.align		4
        /*0004*/ 	.word	0xffffffff
	.align		4
        /*0008*/ 	.word	0x00000000
	.align		4
        /*000c*/ 	.word	0xfffffffe
	.align		4
        /*0010*/ 	.word	0x00000000
	.align		4
        /*0014*/ 	.word	0xfffffffd
	.align		4
        /*0018*/ 	.word	0x00000000
	.align		4
        /*001c*/ 	.word	0xfffffffc


//--------------------- .nv.constant4             --------------------------
	.section	.nv.constant4,"a",@progbits
	.align	8
	.align		8
.nv.constant4:
        /*0000*/ 	.dword	_ZN39_INTERNAL_1b3994f6_4_k_cu_bca9bdee_46224cuda3std3__45__cpo5beginE
	.align		8
        /*0008*/ 	.dword	_ZN39_INTERNAL_1b3994f6_4_k_cu_bca9bdee_46224cuda3std3__45__cpo3endE
	.align		8
        /*0010*/ 	.dword	_ZN39_INTERNAL_1b3994f6_4_k_cu_bca9bdee_46224cuda3std3__45__cpo6cbeginE
	.align		8
        /*0018*/ 	.dword	_ZN39_INTERNAL_1b3994f6_4_k_cu_bca9bdee_46224cuda3std3__45__cpo4cendE
	.align		8
        /*0020*/ 	.dword	_ZN39_INTERNAL_1b3994f6_4_k_cu_bca9bdee_46224cuda3std3__441_GLOBAL__N__1b3994f6_4_k_cu_bca9bdee_46226ignoreE
	.align		8
        /*0028*/ 	.dword	_ZN39_INTERNAL_1b3994f6_4_k_cu_bca9bdee_46224cuda3std3__419piecewise_constructE
	.align		8
        /*0030*/ 	.dword	_ZN39_INTERNAL_1b3994f6_4_k_cu_bca9bdee_46224cuda3std3__48in_placeE
	.align		8
        /*0038*/ 	.dword	_ZN39_INTERNAL_1b3994f6_4_k_cu_bca9bdee_46224cuda3std6ranges3__45__cpo4swapE
	.align		8
        /*0040*/ 	.dword	_ZN39_INTERNAL_1b3994f6_4_k_cu_bca9bdee_46224cuda3std6ranges3__45__cpo9iter_moveE
	.align		8
        /*0048*/ 	.dword	_ZN39_INTERNAL_1b3994f6_4_k_cu_bca9bdee_46224cute7productE
	.align		8
        /*0050*/ 	.dword	_ZN39_INTERNAL_1b3994f6_4_k_cu_bca9bdee_46224cute1_E


//--------------------- .text._ZN7cutlass13device_kernelINS_4gemm6kernel13GemmUniversalIN4cute5tupleIJiiiiEEENS1_10collective13CollectiveMmaINS1_37MainloopSm90TmaGmmaWarpSpecializedFP8ILi2ENS5_IJNS4_1CILi1EEESB_SB_EEENS1_35KernelTmaWarpSpecializedCooperativeEEENS5_IJNSA_ILi256EEENSA_ILi160EEESF_EEENS_12float_e4m3_tENS5_IJlSB_lEEESI_SJ_NS4_8TiledMMAINS4_8MMA_AtomIJNS4_4SM904GMMA30MMA_64x32x32_F32E4M3E4M3_SS_TNILNSN_7ScaleInE1ELSP_1EEEEEENS4_6LayoutINS5_IJNSA_ILi2EEESB_SB_EEENS5_IJSB_NSA_ILi0EEESV_EEEEENS5_IJNS4_10UnderscoreESY_SY_EEEEENS4_13SM90_TMA_LOADENS4_14ComposedLayoutINS4_7SwizzleILi3ELi4ELi3EEENS4_18smem_ptr_flag_bitsILi8EEENSS_INS5_IJNSA_ILi8EEENSA_ILi128EEEEEENS5_IJS18_SB_EEEEEEEvNS4_8identityES11_S1C_vS1D_EENS_8epilogue10collective6detail29Sm90TmaWarpSpecializedAdapterINS1G_15DefaultEpilogueISI_SJ_SJ_NS1F_6thread17LinearCombinationISI_Li1EffLNS1K_9ScaleType4KindE0ELNS_15FloatRoundStyleE2ESI_EENS1_15EpilogueDefaultEEEEEvvEEEEvNT_6ParamsE --------------------------
	.section	.text._ZN7cutlass13device_kernelINS_4gemm6kernel13GemmUniversalIN4cute5tupleIJiiiiEEENS1_10collective13CollectiveMmaINS1_37MainloopSm90TmaGmmaWarpSpecializedFP8ILi2ENS5_IJNS4_1CILi1EEESB_SB_EEENS1_35KernelTmaWarpSpecializedCooperativeEEENS5_IJNSA_ILi256EEENSA_ILi160EEESF_EEENS_12float_e4m3_tENS5_IJlSB_lEEESI_SJ_NS4_8TiledMMAINS4_8MMA_AtomIJNS4_4SM904GMMA30MMA_64x32x32_F32E4M3E4M3_SS_TNILNSN_7ScaleInE1ELSP_1EEEEEENS4_6LayoutINS5_IJNSA_ILi2EEESB_SB_EEENS5_IJSB_NSA_ILi0EEESV_EEEEENS5_IJNS4_10UnderscoreESY_SY_EEEEENS4_13SM90_TMA_LOADENS4_14ComposedLayoutINS4_7SwizzleILi3ELi4ELi3EEENS4_18smem_ptr_flag_bitsILi8EEENSS_INS5_IJNSA_ILi8EEENSA_ILi128EEEEEENS5_IJS18_SB_EEEEEEEvNS4_8identityES11_S1C_vS1D_EENS_8epilogue10collective6detail29Sm90TmaWarpSpecializedAdapterINS1G_15DefaultEpilogueISI_SJ_SJ_NS1F_6thread17LinearCombinationISI_Li1EffLNS1K_9ScaleType4KindE0ELNS_15FloatRoundStyleE2ESI_EENS1_15EpilogueDefaultEEEEEvvEEEEvNT_6ParamsE,"ax",@progbits
	.align	128
.text._ZN7cutlass13device_kernelINS_4gemm6kernel13GemmUniversalIN4cute5tupleIJiiiiEEENS1_10collective13CollectiveMmaINS1_37MainloopSm90TmaGmmaWarpSpecializedFP8ILi2ENS5_IJNS4_1CILi1EEESB_SB_EEENS1_35KernelTmaWarpSpecializedCooperativeEEENS5_IJNSA_ILi256EEENSA_ILi160EEESF_EEENS_12float_e4m3_tENS5_IJlSB_lEEESI_SJ_NS4_8TiledMMAINS4_8MMA_AtomIJNS4_4SM904GMMA30MMA_64x32x32_F32E4M3E4M3_SS_TNILNSN_7ScaleInE1ELSP_1EEEEEENS4_6LayoutINS5_IJNSA_ILi2EEESB_SB_EEENS5_IJSB_NSA_ILi0EEESV_EEEEENS5_IJNS4_10UnderscoreESY_SY_EEEEENS4_13SM90_TMA_LOADENS4_14ComposedLayoutINS4_7SwizzleILi3ELi4ELi3EEENS4_18smem_ptr_flag_bitsILi8EEENSS_INS5_IJNSA_ILi8EEENSA_ILi128EEEEEENS5_IJS18_SB_EEEEEEEvNS4_8identityES11_S1C_vS1D_EENS_8epilogue10collective6detail29Sm90TmaWarpSpecializedAdapterINS1G_15DefaultEpilogueISI_SJ_SJ_NS1F_6thread17LinearCombinationISI_Li1EffLNS1K_9ScaleType4KindE0ELNS_15FloatRoundStyleE2ESI_EENS1_15EpilogueDefaultEEEEEvvEEEEvNT_6ParamsE:
        .type           _ZN7cutlass13device_kernelINS_4gemm6kernel13GemmUniversalIN4cute5tupleIJiiiiEEENS1_10collective13CollectiveMmaINS1_37MainloopSm90TmaGmmaWarpSpecializedFP8ILi2ENS5_IJNS4_1CILi1EEESB_SB_EEENS1_35KernelTmaWarpSpecializedCooperativeEEENS5_IJNSA_ILi256EEENSA_ILi160EEESF_EEENS_12float_e4m3_tENS5_IJlSB_lEEESI_SJ_NS4_8TiledMMAINS4_8MMA_AtomIJNS4_4SM904GMMA30MMA_64x32x32_F32E4M3E4M3_SS_TNILNSN_7ScaleInE1ELSP_1EEEEEENS4_6LayoutINS5_IJNSA_ILi2EEESB_SB_EEENS5_IJSB_NSA_ILi0EEESV_EEEEENS5_IJNS4_10UnderscoreESY_SY_EEEEENS4_13SM90_TMA_LOADENS4_14ComposedLayoutINS4_7SwizzleILi3ELi4ELi3EEENS4_18smem_ptr_flag_bitsILi8EEENSS_INS5_IJNSA_ILi8EEENSA_ILi128EEEEEENS5_IJS18_SB_EEEEEEEvNS4_8identityES11_S1C_vS1D_EENS_8epilogue10collective6detail29Sm90TmaWarpSpecializedAdapterINS1G_15DefaultEpilogueISI_SJ_SJ_NS1F_6thread17LinearCombinationISI_Li1EffLNS1K_9ScaleType4KindE0ELNS_15FloatRoundStyleE2ESI_EENS1_15EpilogueDefaultEEEEEvvEEEEvNT_6ParamsE,@function
        .size           _ZN7cutlass13device_kernelINS_4gemm6kernel13GemmUniversalIN4cute5tupleIJiiiiEEENS1_10collective13CollectiveMmaINS1_37MainloopSm90TmaGmmaWarpSpecializedFP8ILi2ENS5_IJNS4_1CILi1EEESB_SB_EEENS1_35KernelTmaWarpSpecializedCooperativeEEENS5_IJNSA_ILi256EEENSA_ILi160EEESF_EEENS_12float_e4m3_tENS5_IJlSB_lEEESI_SJ_NS4_8TiledMMAINS4_8MMA_AtomIJNS4_4SM904GMMA30MMA_64x32x32_F32E4M3E4M3_SS_TNILNSN_7ScaleInE1ELSP_1EEEEEENS4_6LayoutINS5_IJNSA_ILi2EEESB_SB_EEENS5_IJSB_NSA_ILi0EEESV_EEEEENS5_IJNS4_10UnderscoreESY_SY_EEEEENS4_13SM90_TMA_LOADENS4_14ComposedLayoutINS4_7SwizzleILi3ELi4ELi3EEENS4_18smem_ptr_flag_bitsILi8EEENSS_INS5_IJNSA_ILi8EEENSA_ILi128EEEEEENS5_IJS18_SB_EEEEEEEvNS4_8identityES11_S1C_vS1D_EENS_8epilogue10collective6detail29Sm90TmaWarpSpecializedAdapterINS1G_15DefaultEpilogueISI_SJ_SJ_NS1F_6thread17LinearCombinationISI_Li1EffLNS1K_9ScaleType4KindE0ELNS_15FloatRoundStyleE2ESI_EENS1_15EpilogueDefaultEEEEEvvEEEEvNT_6ParamsE,(.L_x_389 - _ZN7cutlass13device_kernelINS_4gemm6kernel13GemmUniversalIN4cute5tupleIJiiiiEEENS1_10collective13CollectiveMmaINS1_37MainloopSm90TmaGmmaWarpSpecializedFP8ILi2ENS5_IJNS4_1CILi1EEESB_SB_EEENS1_35KernelTmaWarpSpecializedCooperativeEEENS5_IJNSA_ILi256EEENSA_ILi160EEESF_EEENS_12float_e4m3_tENS5_IJlSB_lEEESI_SJ_NS4_8TiledMMAINS4_8MMA_AtomIJNS4_4SM904GMMA30MMA_64x32x32_F32E4M3E4M3_SS_TNILNSN_7ScaleInE1ELSP_1EEEEEENS4_6LayoutINS5_IJNSA_ILi2EEESB_SB_EEENS5_IJSB_NSA_ILi0EEESV_EEEEENS5_IJNS4_10UnderscoreESY_SY_EEEEENS4_13SM90_TMA_LOADENS4_14ComposedLayoutINS4_7SwizzleILi3ELi4ELi3EEENS4_18smem_ptr_flag_bitsILi8EEENSS_INS5_IJNSA_ILi8EEENSA_ILi128EEEEEENS5_IJS18_SB_EEEEEEEvNS4_8identityES11_S1C_vS1D_EENS_8epilogue10collective6detail29Sm90TmaWarpSpecializedAdapterINS1G_15DefaultEpilogueISI_SJ_SJ_NS1F_6thread17LinearCombinationISI_Li1EffLNS1K_9ScaleType4KindE0ELNS_15FloatRoundStyleE2ESI_EENS1_15EpilogueDefaultEEEEEvvEEEEvNT_6ParamsE)
        .other          _ZN7cutlass13device_kernelINS_4gemm6kernel13GemmUniversalIN4cute5tupleIJiiiiEEENS1_10collective13CollectiveMmaINS1_37MainloopSm90TmaGmmaWarpSpecializedFP8ILi2ENS5_IJNS4_1CILi1EEESB_SB_EEENS1_35KernelTmaWarpSpecializedCooperativeEEENS5_IJNSA_ILi256EEENSA_ILi160EEESF_EEENS_12float_e4m3_tENS5_IJlSB_lEEESI_SJ_NS4_8TiledMMAINS4_8MMA_AtomIJNS4_4SM904GMMA30MMA_64x32x32_F32E4M3E4M3_SS_TNILNSN_7ScaleInE1ELSP_1EEEEEENS4_6LayoutINS5_IJNSA_ILi2EEESB_SB_EEENS5_IJSB_NSA_ILi0EEESV_EEEEENS5_IJNS4_10UnderscoreESY_SY_EEEEENS4_13SM90_TMA_LOADENS4_14ComposedLayoutINS4_7SwizzleILi3ELi4ELi3EEENS4_18smem_ptr_flag_bitsILi8EEENSS_INS5_IJNSA_ILi8EEENSA_ILi128EEEEEENS5_IJS18_SB_EEEEEEEvNS4_8identityES11_S1C_vS1D_EENS_8epilogue10collective6detail29Sm90TmaWarpSpecializedAdapterINS1G_15DefaultEpilogueISI_SJ_SJ_NS1F_6thread17LinearCombinationISI_Li1EffLNS1K_9ScaleType4KindE0ELNS_15FloatRoundStyleE2ESI_EENS1_15EpilogueDefaultEEEEEvvEEEEvNT_6ParamsE,@"STO_CUDA_ENTRY STV_DEFAULT"
_ZN7cutlass13device_kernelINS_4gemm6kernel13GemmUniversalIN4cute5tupleIJiiiiEEENS1_10collective13CollectiveMmaINS1_37MainloopSm90TmaGmmaWarpSpecializedFP8ILi2ENS5_IJNS4_1CILi1EEESB_SB_EEENS1_35KernelTmaWarpSpecializedCooperativeEEENS5_IJNSA_ILi256EEENSA_ILi160EEESF_EEENS_12float_e4m3_tENS5_IJlSB_lEEESI_SJ_NS4_8TiledMMAINS4_8MMA_AtomIJNS4_4SM904GMMA30MMA_64x32x32_F32E4M3E4M3_SS_TNILNSN_7ScaleInE1ELSP_1EEEEEENS4_6LayoutINS5_IJNSA_ILi2EEESB_SB_EEENS5_IJSB_NSA_ILi0EEESV_EEEEENS5_IJNS4_10UnderscoreESY_SY_EEEEENS4_13SM90_TMA_LOADENS4_14ComposedLayoutINS4_7SwizzleILi3ELi4ELi3EEENS4_18smem_ptr_flag_bitsILi8EEENSS_INS5_IJNSA_ILi8EEENSA_ILi128EEEEEENS5_IJS18_SB_EEEEEEEvNS4_8identityES11_S1C_vS1D_EENS_8epilogue10collective6detail29Sm90TmaWarpSpecializedAdapterINS1G_15DefaultEpilogueISI_SJ_SJ_NS1F_6thread17LinearCombinationISI_Li1EffLNS1K_9ScaleType4KindE0ELNS_15FloatRoundStyleE2ESI_EENS1_15EpilogueDefaultEEEEEvvEEEEvNT_6ParamsE:
[----:B------:R-:W0:Y:S02]  /*0000*/  LDC R1, c[0x0][0x28] ;  /* 0x00000a00ff017b82 */ /* 0x000e240000000800 */
[----:B0-----:R-:W-:Y:S01]  /*0010*/  VIADD R1, R1, 0xfffffe00 ;  /* 0xfffffe0001017836 */ /* 0x001fe20000000000 */
[----:B------:R-:W0:Y:S01]  /*0020*/  S2R R2, SR_TID.X ;  /* 0x0000000000027919 */ /* 0x000e220000002100 */
[----:B------:R-:W-:Y:S01]  /*0030*/  ELECT P0, URZ, PT ;  /* 0x00000000003f782f */ /* 0x000fe20003800000 */
[----:B------:R-:W-:Y:S01]  /*0040*/  BSSY B0, `(.L_x_0) ;  /* 0x0000015000007945 */ /* 0x000fe20003800000 */
[--C-:B0-----:R-:W-:Y:S02]  /*0050*/  SHF.R.U32.HI R0, RZ, 0x5, R2.reuse ;  /* 0x00000005ff007819 */ /* 0x101fe40000011602 */
[----:B------:R-:W-:-:S03]  /*0060*/  SHF.R.U32.HI R2, RZ, 0x7, R2 ;  /* 0x00000007ff027819 */ /* 0x000fc60000011602 */
[----:B------:R-:W0:Y:S04]  /*0070*/  SHFL.IDX PT, R3, R0, RZ, 0x1f ;  /* 0x00001fff00037589 */ /* 0x000e2800000e0000 */
[----:B------:R-:W1:Y:S01]  /*0080*/  SHFL.IDX PT, R2, R2, RZ, 0x1f ;  /* 0x00001fff02027589 */ /* 0x000e6200000e0000 */
[----:B0-----:R-:W-:Y:S02]  /*0090*/  R2UR UR4, R3 ;  /* 0x00000000030472ca */ /* 0x001fe400000e0000 */
[----:B-1----:R-:W-:-:S11]  /*00a0*/  R2UR UR8, R2 ;  /* 0x00000000020872ca */ /* 0x002fd600000e0000 */
[----:B------:R-:W-:Y:S02]  /*00b0*/  USHF.R.S32.HI UR5, URZ, 0x1f, UR4 ;  /* 0x0000001f3f057899 */ /* 0x000fe40008011404 */
[----:B------:R-:W-:Y:S02]  /*00c0*/  ISETP.NE.OR P0, PT, RZ, UR4, !P0 ;  /* 0x00000004ff007c0c */ /* 0x000fe4000c705670 */
[----:B------:R-:W-:-:S04]  /*00d0*/  ULEA.HI UR5, UR5, UR4, URZ, 0x2 ;  /* 0x0000000405057291 */ /* 0x000fc8000f8f103f */
[----:B------:R-:W-:-:S04]  /*00e0*/  ULOP3.LUT UR5, UR5, 0xfffffffc, URZ, 0xc0, !UPT ;  /* 0xfffffffc05057892 */ /* 0x000fc8000f8ec03f */
[----:B------:R-:W-:-:S03]  /*00f0*/  UIADD3 UR7, UR4, -UR5, URZ ;  /* 0x8000000504077290 */ /* 0x000fc6000fffe03f */
[----:B------:R-:W-:Y:S09]  /*0100*/  @P0 BRA `(.L_x_1) ;  /* 0x0000000000200947 */ /* 0x000ff20003800000 */
[----:B------:R-:W-:Y:S02]  /*0110*/  ULDC.64 UR4, c[0x0][0x198] ;  /* 0x0000660000047ab9 */ /* 0x000fe40000000a00 */
[----:B------:R-:W-:Y:S02]  /*0120*/  UIADD3 UR10, UP0, UR4, 0xf0, URZ ;  /* 0x000000f0040a7890 */ /* 0x000fe4000ff1e03f */
[----:B------:R-:W-:Y:S02]  /*0130*/  UIADD3 UR4, UP1, UR4, 0x1f0, URZ ;  /* 0x000001f004047890 */ /* 0x000fe4000ff3e03f */
[----:B------:R-:W-:Y:S02]  /*0140*/  UIADD3.X UR11, URZ, UR5, URZ, UP0, !UPT ;  /* 0x000000053f0b7290 */ /* 0x000fe400087fe43f */
[----:B------:R-:W-:-:S07]  /*0150*/  UIADD3.X UR5, URZ, UR5, URZ, UP1, !UPT ;  /* 0x000000053f057290 */ /* 0x000fce0008ffe43f */
[----:B------:R0:W-:Y:S02]  /*0160*/  UTMACCTL.PF [UR10] ;  /* 0x000000000a0079b9 */ /* 0x0001e40008040000 */
[----:B------:R0:W-:Y:S02]  /*0170*/  UTMACCTL.PF [UR4] ;  /* 0x00000000040079b9 */ /* 0x0001e40008040000 */
[----:B0-----:R-:W-:Y:S01]  /*0180*/  NOP ;  /* 0x0000000000007918 */ /* 0x001fe20000000000 */
.L_x_1:
[----:B------:R-:W-:Y:S05]  /*0190*/  BSYNC B0 ;  /* 0x0000000000007941 */ /* 0x000fea0003800000 */
.L_x_0:
[----:B------:R-:W0:Y:S01]  /*01a0*/  SHFL.IDX PT, R2, R0, RZ, 0x1f ;  /* 0x00001fff00027589 */ /* 0x000e2200000e0000 */
[----:B------:R-:W-:Y:S01]  /*01b0*/  UISETP.NE.AND UP0, UPT, UR7, 0x3, UPT ;  /* 0x000000030700788c */ /* 0x000fe2000bf05270 */
[----:B------:R-:W-:Y:S01]  /*01c0*/  ISETP.NE.AND P1, PT, RZ, UR8, PT ;  /* 0x00000008ff007c0c */ /* 0x000fe2000bf25270 */
[----:B------:R-:W-:Y:S02]  /*01d0*/  UIADD3 UR11, UR8, -0x1, URZ ;  /* 0xffffffff080b7890 */ /* 0x000fe4000fffe03f */
[----:B------:R-:W-:Y:S02]  /*01e0*/  UISETP.EQ.OR UP0, UPT, UR7, URZ, !UP0 ;  /* 0x0000003f0700728c */ /* 0x000fe4000c702670 */
[----:B------:R-:W-:Y:S02]  /*01f0*/  UISETP.GE.U32.AND UP1, UPT, UR11, 0x2, UPT ;  /* 0x000000020b00788c */ /* 0x000fe4000bf26070 */
[----:B------:R-:W-:-:S04]  /*0200*/  UISETP.EQ.AND UP0, UPT, UR8, URZ, UP0 ;  /* 0x0000003f0800728c */ /* 0x000fc80008702270 */
[----:B------:R-:W-:-:S04]  /*0210*/  USEL UR6, URZ, 0x1, !UP0 ;  /* 0x000000013f067887 */ /* 0x000fc8000c000000 */
[----:B------:R-:W-:Y:S01]  /*0220*/  USEL UR6, UR6, 0x2, UP1 ;  /* 0x0000000206067887 */ /* 0x000fe20008800000 */
[----:B0-----:R-:W-:-:S13]  /*0230*/  ISETP.NE.AND P0, PT, R2, RZ, PT ;  /* 0x000000ff0200720c */ /* 0x001fda0003f05270 */
[----:B------:R-:W-:Y:S05]  /*0240*/  @P0 BRA `(.L_x_2) ;  /* 0x0000000000480947 */ /* 0x000fea0003800000 */
[----:B------:R-:W0:Y:S01]  /*0250*/  S2UR UR10, SR_CgaCtaId ;  /* 0x00000000000a79c3 */ /* 0x000e220000008800 */
[----:B------:R-:W-:Y:S01]  /*0260*/  UMOV UR4, 0x400 ;  /* 0x0000040000047882 */ /* 0x000fe20000000000 */
[----:B------:R-:W-:Y:S01]  /*0270*/  UMOV UR5, 0x1 ;  /* 0x0000000100057882 */ /* 0x000fe20000000000 */
[----:B------:R-:W-:Y:S01]  /*0280*/  UMOV UR8, 0x100 ;  /* 0x0000010000087882 */ /* 0x000fe20000000000 */
[----:B------:R-:W-:Y:S01]  /*0290*/  ELECT P0, URZ, PT ;  /* 0x00000000003f782f */ /* 0x000fe20003800000 */
[----:B------:R-:W-:-:S04]  /*02a0*/  UIADD3 UR8, -UR8, 0x100000, URZ ;  /* 0x0010000008087890 */ /* 0x000fc8000fffe13f */
[----:B------:R-:W-:Y:S02]  /*02b0*/  USHF.L.U32 UR9, UR8, 0xb, URZ ;  /* 0x0000000b08097899 */ /* 0x000fe4000800063f */
[----:B------:R-:W-:Y:S02]  /*02c0*/  USHF.L.U32 UR8, UR8, 0x1, URZ ;  /* 0x0000000108087899 */ /* 0x000fe4000800063f */
[----:B0-----:R-:W-:Y:S02]  /*02d0*/  ULEA UR10, UR10, UR4, 0x18 ;  /* 0x000000040a0a7291 */ /* 0x001fe4000f8ec03f */
[----:B------:R-:W-:-:S04]  /*02e0*/  UIADD3 UR4, -UR5, 0x100000, URZ ;  /* 0x0010000005047890 */ /* 0x000fc8000fffe13f */
[----:B------:R-:W-:Y:S02]  /*02f0*/  USHF.L.U32 UR5, UR4, 0xb, URZ ;  /* 0x0000000b04057899 */ /* 0x000fe4000800063f */
[----:B------:R-:W-:Y:S01]  /*0300*/  USHF.L.U32 UR4, UR4, 0x1, URZ ;  /* 0x0000000104047899 */ /* 0x000fe2000800063f */
[----:B------:R-:W0:Y:S11]  /*0310*/  FENCE.VIEW.ASYNC.S ;  /* 0x00000000000073c6 */ /* 0x000e360000000000 */
[----:B0-----:R0:W1:Y:S01]  /*0320*/  SYNCS.EXCH.64 URZ, [UR10], UR4 ;  /* 0x000000040a3f75b2 */ /* 0x0010620008000100 */
[----:B------:R0:W2:Y:S01]  /*0330*/  SYNCS.EXCH.64 URZ, [UR10+0x10], UR8 ;  /* 0x000010080a3f75b2 */ /* 0x0000a20008000100 */
[----:B------:R0:W3:Y:S01]  /*0340*/  SYNCS.EXCH.64 URZ, [UR10+0x8], UR4 ;  /* 0x000008040a3f75b2 */ /* 0x0000e20008000100 */
[----:B------:R0:W4:Y:S01]  /*0350*/  SYNCS.EXCH.64 URZ, [UR10+0x18], UR8 ;  /* 0x000018080a3f75b2 */ /* 0x0001220008000100 */
[----:B------:R-:W-:Y:S01]  /*0360*/  NOP ;  /* 0x0000000000007918 */ /* 0x000fe20000000000 */
.L_x_2:
[----:B------:R-:W5:Y:S01]  /*0370*/  LDC R2, c[0x0][0x65c] ;  /* 0x00019700ff027b82 */ /* 0x000f620000000800 */
[----:B------:R-:W1:Y:S01]  /*0380*/  SHFL.IDX PT, R0, R0, RZ, 0x1f ;  /* 0x00001fff00007589 */ /* 0x000e6200000e0000 */
[----:B------:R-:W-:Y:S01]  /*0390*/  ELECT P0, URZ, PT ;  /* 0x00000000003f782f */ /* 0x000fe20003800000 */
[----:B------:R-:W-:Y:S01]  /*03a0*/  IMAD.MOV.U32 R3, RZ, RZ, RZ ;  /* 0x000000ffff037224 */ /* 0x000fe200078e00ff */
[----:B0-----:R-:W-:Y:S01]  /*03b0*/  UMOV UR4, 0x20 ;  /* 0x0000002000047882 */ /* 0x001fe20000000000 */
[----:B------:R-:W0:Y:S01]  /*03c0*/  S2R R10, SR_CTAID.Y ;  /* 0x00000000000a7919 */ /* 0x000e220000002600 */
[----:B------:R-:W-:Y:S01]  /*03d0*/  NOP ;  /* 0x0000000000007918 */ /* 0x000fe20000000000 */
[----:B------:R-:W-:Y:S01]  /*03e0*/  NOP ;  /* 0x0000000000007918 */ /* 0x000fe20000000000 */
[----:B-----5:R-:W-:Y:S02]  /*03f0*/  ISETP.NE.AND P4, PT, R2, 0x1, PT ;  /* 0x000000010200780c */ /* 0x020fe40003f85270 */
[----:B------:R-:W5:Y:S01]  /*0400*/  S2R R2, SR_CTAID.X ;  /* 0x0000000000027919 */ /* 0x000f620000002500 */
[----:B-1----:R-:W-:-:S10]  /*0410*/  ISETP.NE.OR P0, PT, R0, RZ, !P0 ;  /* 0x000000ff0000720c */ /* 0x002fd40004705670 */
[----:B------:R-:W5:Y:S01]  /*0420*/  @P4 LDC R7, c[0x0][0x10] ;  /* 0x00000400ff074b82 */ /* 0x000f620000000800 */
[----:B0-----:R-:W-:Y:S02]  /*0430*/  @P4 IMAD.MOV.U32 R4, RZ, RZ, R10 ;  /* 0x000000ffff044224 */ /* 0x001fe400078e000a */
[----:B------:R-:W-:Y:S01]  /*0440*/  VOTEU.ALL UP0, P0 ;  /* 0x00000000003f7886 */ /* 0x000fe20000000000 */
[----:B------:R-:W-:Y:S01]  /*0450*/  @P4 IMAD.MOV.U32 R5, RZ, RZ, RZ ;  /* 0x000000ffff054224 */ /* 0x000fe200078e00ff */
[----:B------:R-:W-:Y:S01]  /*0460*/  VOTEU.ALL UP1, P0 ;  /* 0x00000000003f7886 */ /* 0x000fe20000020000 */
[----:B------:R-:W-:Y:S02]  /*0470*/  @P4 IMAD.MOV.U32 R11, RZ, RZ, RZ ;  /* 0x000000ffff0b4224 */ /* 0x000fe400078e00ff */
[----:B------:R-:W0:Y:S01]  /*0480*/  @!P4 LDC R9, c[0x0][0xc] ;  /* 0x00000300ff09cb82 */ /* 0x000e220000000800 */
[----:B------:R-:W-:Y:S01]  /*0490*/  @!UP0 UMOV UR8, 0x400 ;  /* 0x0000040000088882 */ /* 0x000fe20000000000 */
[----:B------:R-:W-:-:S04]  /*04a0*/  @!UP0 UIADD3 UR4, -UR4, 0x100000, URZ ;  /* 0x0010000004048890 */ /* 0x000fc8000fffe13f */
[----:B------:R-:W-:Y:S02]  /*04b0*/  @!UP0 USHF.L.U32 UR5, UR4, 0xb, URZ ;  /* 0x0000000b04058899 */ /* 0x000fe4000800063f */
[----:B------:R-:W-:Y:S01]  /*04c0*/  @!UP0 USHF.L.U32 UR4, UR4, 0x1, URZ ;  /* 0x0000000104048899 */ /* 0x000fe2000800063f */
[----:B------:R-:W1:Y:S01]  /*04d0*/  @!UP0 S2UR UR9, SR_CgaCtaId ;  /* 0x00000000000989c3 */ /* 0x000e620000008800 */
[----:B-----5:R-:W-:-:S04]  /*04e0*/  @P4 IMAD.WIDE.U32 R6, R2, R7, R4 ;  /* 0x0000000702064225 */ /* 0x020fc800078e0004 */
[----:B------:R-:W-:Y:S02]  /*04f0*/  @P4 IMAD.MOV.U32 R14, RZ, RZ, R6 ;  /* 0x000000ffff0e4224 */ /* 0x000fe400078e0006 */
[----:B------:R-:W-:Y:S02]  /*0500*/  @P4 IMAD.IADD R15, R7, 0x1, R11 ;  /* 0x00000001070f4824 */ /* 0x000fe400078e020b */
[----:B0-----:R-:W-:-:S04]  /*0510*/  @!P4 IMAD.WIDE.U32 R4, R9, R10, R2 ;  /* 0x0000000a0904c225 */ /* 0x001fc800078e0002 */
[----:B------:R-:W-:Y:S02]  /*0520*/  @!P4 IMAD.MOV.U32 R14, RZ, RZ, R4 ;  /* 0x000000ffff0ec224 */ /* 0x000fe400078e0004 */
[----:B------:R-:W-:Y:S01]  /*0530*/  @!P4 IMAD.MOV.U32 R15, RZ, RZ, R5 ;  /* 0x000000ffff0fc224 */ /* 0x000fe200078e0005 */
[----:B-1----:R-:W-:Y:S02]  /*0540*/  @!UP0 ULEA UR8, UR9, UR8, 0x18 ;  /* 0x0000000809088291 */ /* 0x002fe4000f8ec03f */
[----:B------:R0:W-:Y:S01]  /*0550*/  STL [R1+0x174], R14 ;  /* 0x0001740e01007387 */ /* 0x0001e20000100800 */
[----:B------:R-:W-:-:S03]  /*0560*/  VOTEU.ALL UP0, P0 ;  /* 0x00000000003f7886 */ /* 0x000fc60000000000 */
[----:B------:R0:W-:Y:S04]  /*0570*/  STL [R1+0x170], R15 ;  /* 0x0001700f01007387 */ /* 0x0001e80000100800 */
[----:B------:R-:W1:Y:S02]  /*0580*/  FENCE.VIEW.ASYNC.S ;  /* 0x00000000000073c6 */ /* 0x000e640000000000 */
[----:B-1----:R0:W2:Y:S01]  /*0590*/  @!UP0 SYNCS.EXCH.64 URZ, [UR8+0x30], UR4 ;  /* 0x00003004083f85b2 */ /* 0x0020a20008000100 */
[----:B------:R0:W2:Y:S01]  /*05a0*/  @!UP1 SYNCS.EXCH.64 URZ, [UR8+0x38], UR4 ;  /* 0x00003804083f95b2 */ /* 0x0000a20008000100 */
[----:B------:R-:W-:Y:S01]  /*05b0*/  NOP ;  /* 0x0000000000007918 */ /* 0x000fe20000000000 */
[----:B--234-:R-:W-:Y:S06]  /*05c0*/  BAR.SYNC.DEFER_BLOCKING 0x0 ;  /* 0x0000000000007b1d */ /* 0x01cfec0000010000 */
[----:B0-----:R-:W-:Y:S05]  /*05d0*/  @!P1 BRA `(.L_x_3) ;  /* 0x0000015400a89947 */ /* 0x001fea0003800000 */
[----:B------:R-:W-:-:S06]  /*05e0*/  UISETP.GT.U32.AND UP0, UPT, UR11, 0x1, UPT ;  /* 0x000000010b00788c */ /* 0x000fcc000bf04070 */
[----:B------:R-:W-:-:S13]  /*05f0*/  PLOP3.LUT P0, PT, PT, PT, UP0, 0x80, 0x0 ;  /* 0x000000000000781c */ /* 0x000fda0003f0f008 */
[----:B------:R-:W-:Y:S05]  /*0600*/  @P0 EXIT ;  /* 0x000000000000094d */ /* 0x000fea0003800000 */
[----:B------:R-:W-:Y:S01]  /*0610*/  IMAD.MOV.U32 R5, RZ, RZ, -0x1 ;  /* 0xffffffffff057424 */ /* 0x000fe200078e00ff */
[----:B------:R-:W-:Y:S01]  /*0620*/  ULDC.64 UR4, c[0x0][0x650] ;  /* 0x0001940000047ab9 */ /* 0x000fe20000000a00 */
[----:B------:R-:W-:Y:S01]  /*0630*/  IMAD.MOV.U32 R4, RZ, RZ, -0x1 ;  /* 0xffffffffff047424 */ /* 0x000fe200078e00ff */
[----:B------:R-:W-:Y:S01]  /*0640*/  ISETP.GE.U32.AND P0, PT, R14, UR4, PT ;  /* 0x000000040e007c0c */ /* 0x000fe2000bf06070 */
[----:B------:R-:W-:Y:S01]  /*0650*/  UMOV UR13, 0xffffffff ;  /* 0xffffffff000d7882 */ /* 0x000fe20000000000 */
[----:B------:R0:W-:Y:S01]  /*0660*/  STL [R1+0x17c], R5 ;  /* 0x00017c0501007387 */ /* 0x0001e20000100800 */
[----:B------:R-:W-:Y:S02]  /*0670*/  PRMT R0, RZ, 0x7610, R0 ;  /* 0x00007610ff007816 */ /* 0x000fe40000000000 */
[----:B------:R-:W-:Y:S01]  /*0680*/  ISETP.GE.U32.AND.EX P0, PT, R15, UR5, PT, P0 ;  /* 0x000000050f007c0c */ /* 0x000fe2000bf06100 */
[----:B------:R0:W-:-:S12]  /*0690*/  STL [R1+0x178], R4 ;  /* 0x0001780401007387 */ /* 0x0001d80000100800 */
[----:B0-----:R-:W-:Y:S05]  /*06a0*/  @P0 BRA `(.L_x_4) ;  /* 0x0000000400700947 */ /* 0x001fea0003800000 */
[----:B------:R-:W-:Y:S01]  /*06b0*/  ULDC.64 UR14, c[0x0][0x628] ;  /* 0x00018a00000e7ab9 */ /* 0x000fe20000000a00 */
[----:B------:R-:W0:Y:S01]  /*06c0*/  LDC.64 R12, c[0x0][0x620] ;  /* 0x00018800ff0c7b82 */ /* 0x000e220000000a00 */
[----:B------:R-:W-:Y:S01]  /*06d0*/  ISETP.NE.U32.AND P0, PT, RZ, UR14, PT ;  /* 0x0000000eff007c0c */ /* 0x000fe2000bf05070 */
[----:B------:R-:W-:Y:S01]  /*06e0*/  ULDC UR13, c[0x0][0x630] ;  /* 0x00018c00000d7ab9 */ /* 0x000fe20000000800 */
[----:B------:R-:W-:Y:S02]  /*06f0*/  R2UR UR4, R14 ;  /* 0x000000000e0472ca */ /* 0x000fe400000e0000 */
[----:B------:R-:W-:Y:S02]  /*0700*/  ISETP.NE.AND.EX P0, PT, RZ, UR15, PT, P0 ;  /* 0x0000000fff007c0c */ /* 0x000fe4000bf05300 */
[----:B------:R-:W-:-:S11]  /*0710*/  R2UR UR5, R15 ;  /* 0x000000000f0572ca */ /* 0x000fd600000e0000 */
[----:B------:R-:W-:Y:S05]  /*0720*/  @!P0 BRA `(.L_x_5) ;  /* 0x0000000000308947 */ /* 0x000fea0003800000 */
[----:B------:R-:W-:Y:S01]  /*0730*/  R2UR UR4, R14 ;  /* 0x000000000e0472ca */ /* 0x000fe200000e0000 */
[----:B------:R-:W-:Y:S01]  /*0740*/  ULDC UR7, c[0x0][0x634] ;  /* 0x00018d0000077ab9 */ /* 0x000fe20000000800 */
[----:B------:R-:W-:-:S11]  /*0750*/  R2UR UR12, R15 ;  /* 0x000000000f0c72ca */ /* 0x000fd600000e0000 */
[----:B------:R-:W-:-:S04]  /*0760*/  UIADD3 UR7, UP0, UR4, UR7, URZ ;  /* 0x0000000704077290 */ /* 0x000fc8000ff1e03f */
[----:B------:R-:W-:-:S04]  /*0770*/  UIADD3.X UR12, URZ, UR12, URZ, UP0, !UPT ;  /* 0x0000000c3f0c7290 */ /* 0x000fc800087fe43f */
[----:B------:R-:W-:-:S04]  /*0780*/  UIMAD.WIDE.U32 UR4, UR12, UR14, URZ ;  /* 0x0000000e0c0472a5 */ /* 0x000fc8000f8e003f */
[----:B------:R-:W-:Y:S02]  /*0790*/  UIMAD.WIDE.U32 UR8, UP0, UR7, UR15, UR4 ;  /* 0x0000000f070872a5 */ /* 0x000fe4000f800004 */
[----:B------:R-:W-:Y:S02]  /*07a0*/  UIMAD.WIDE.U32 UR4, UR7, UR14, URZ ;  /* 0x0000000e070472a5 */ /* 0x000fe4000f8e003f */
[----:B------:R-:W-:Y:S02]  /*07b0*/  UIADD3.X UR11, URZ, URZ, URZ, UP0, !UPT ;  /* 0x0000003f3f0b7290 */ /* 0x000fe400087fe43f */
[----:B------:R-:W-:Y:S01]  /*07c0*/  UIADD3 URZ, UP0, UR5, UR8, URZ ;  /* 0x00000008053f7290 */ /* 0x000fe2000ff1e03f */
[----:B------:R-:W-:-:S03]  /*07d0*/  UMOV UR10, UR9 ;  /* 0x00000009000a7c82 */ /* 0x000fc60008000000 */
[----:B------:R-:W-:-:S12]  /*07e0*/  UIMAD.WIDE.U32.X UR4, UR12, UR15, UR10, UP0 ;  /* 0x0000000f0c0472a5 */ /* 0x000fd800080e040a */
.L_x_5:
[----:B------:R-:W-:Y:S01]  /*07f0*/  USHF.R.U64 UR7, UR4, UR13, UR5 ;  /* 0x0000000d04077299 */ /* 0x000fe20008001205 */
[----:B------:R-:W1:Y:S01]  /*0800*/  LDC R8, c[0x0][0x618] ;  /* 0x00018600ff087b82 */ /* 0x000e620000000800 */
[----:B------:R-:W-:Y:S01]  /*0810*/  USHF.R.U32.HI UR4, URZ, UR13, UR5 ;  /* 0x0000000d3f047299 */ /* 0x000fe20008011605 */
[----:B------:R-:W-:Y:S01]  /*0820*/  I2FP.F32.U32 R0, R2 ;  /* 0x0000000200007245 */ /* 0x000fe20000201000 */
[----:B------:R-:W-:Y:S01]  /*0830*/  IMAD.MOV.U32 R4, RZ, RZ, R14 ;  /* 0x000000ffff047224 */ /* 0x000fe200078e000e */
[----:B------:R-:W-:Y:S01]  /*0840*/  ULDC UR5, c[0x0][0x150] ;  /* 0x0000540000057ab9 */ /* 0x000fe20000000800 */
[----:B------:R-:W-:Y:S01]  /*0850*/  IADD3 R7, P0, RZ, -UR7, RZ ;  /* 0x80000007ff077c10 */ /* 0x000fe2000ff1e0ff */
[----:B------:R-:W-:Y:S02]  /*0860*/  IMAD.MOV.U32 R5, RZ, RZ, R15 ;  /* 0x000000ffff057224 */ /* 0x000fe400078e000f */
[----:B------:R-:W-:Y:S01]  /*0870*/  FMUL R0, R0, UR5 ;  /* 0x0000000500007c20 */ /* 0x000fe20008400000 */
[----:B------:R-:W2:Y:S01]  /*0880*/  LDC.64 R20, c[0x0][0x640] ;  /* 0x00019000ff147b82 */ /* 0x000ea20000000a00 */
[----:B------:R-:W-:Y:S01]  /*0890*/  IMAD.X R9, RZ, RZ, ~UR4, P0 ;  /* 0x80000004ff097e24 */ /* 0x000fe200080e06ff */
[----:B------:R-:W-:Y:S01]  /*08a0*/  ULDC UR4, c[0x0][0x154] ;  /* 0x0000550000047ab9 */ /* 0x000fe20000000800 */
[----:B0-----:R-:W-:-:S02]  /*08b0*/  IMAD.WIDE.U32 R4, R7, R12, R4 ;  /* 0x0000000c07047225 */ /* 0x001fc400078e0004 */
[----:B------:R-:W0:Y:S02]  /*08c0*/  F2I.U32.TRUNC.NTZ R0, R0 ;  /* 0x0000000000007305 */ /* 0x000e24000020f000 */
[----:B------:R-:W-:Y:S01]  /*08d0*/  IMAD R6, R9, R12, RZ ;  /* 0x0000000c09067224 */ /* 0x000fe200078e02ff */
[----:B------:R-:W3:Y:S03]  /*08e0*/  LDC R3, c[0x0][0x144] ;  /* 0x00005100ff037b82 */ /* 0x000ee60000000800 */
[----:B------:R-:W-:-:S04]  /*08f0*/  IMAD R7, R7, R13, R6 ;  /* 0x0000000d07077224 */ /* 0x000fc800078e0206 */
[----:B------:R-:W-:Y:S01]  /*0900*/  IMAD.IADD R5, R5, 0x1, R7 ;  /* 0x0000000105057824 */ /* 0x000fe200078e0207 */
[----:B------:R-:W4:Y:S01]  /*0910*/  LDC R14, c[0x0][0x608] ;  /* 0x00018200ff0e7b82 */ /* 0x000f220000000800 */
[----:B------:R-:W-:Y:S02]  /*0920*/  IMAD.MOV.U32 R7, RZ, RZ, -0x1 ;  /* 0xffffffffff077424 */ /* 0x000fe400078e00ff */
[----:B0-----:R-:W-:Y:S01]  /*0930*/  IMAD.MOV R6, RZ, RZ, -R0 ;  /* 0x000000ffff067224 */ /* 0x001fe200078e0a00 */
[----:B-1----:R-:W-:Y:S02]  /*0940*/  SHF.R.U64 R12, R4, R8, R5 ;  /* 0x00000008040c7219 */ /* 0x002fe40000001205 */
[----:B------:R-:W-:Y:S02]  /*0950*/  I2FP.F32.U32 R4, R10 ;  /* 0x0000000a00047245 */ /* 0x000fe40000201000 */
[----:B------:R-:W0:Y:S01]  /*0960*/  LDC R18, c[0x0][0x658] ;  /* 0x00019600ff127b82 */ /* 0x000e220000000800 */
[----:B--2---:R-:W-:-:S02]  /*0970*/  ISETP.NE.U32.AND P0, PT, R20, RZ, PT ;  /* 0x000000ff1400720c */ /* 0x004fc40003f05070 */
[----:B------:R-:W-:Y:S01]  /*0980*/  FMUL R4, R4, UR4 ;  /* 0x0000000404047c20 */ /* 0x000fe20008400000 */
[----:B------:R-:W-:Y:S02]  /*0990*/  SHF.R.U32.HI R5, RZ, R8, R5 ;  /* 0x00000008ff057219 */ /* 0x000fe40000011605 */
[----:B------:R-:W-:Y:S01]  /*09a0*/  ISETP.NE.AND.EX P0, PT, R21, RZ, PT, P0 ;  /* 0x000000ff1500720c */ /* 0x000fe20003f05300 */
[----:B------:R1:W2:Y:S01]  /*09b0*/  F2I.U32.TRUNC.NTZ R11, R4 ;  /* 0x00000004000b7305 */ /* 0x0002a2000020f000 */
[----:B------:R-:W1:Y:S01]  /*09c0*/  LDC R13, c[0x0][0x148] ;  /* 0x00005200ff0d7b82 */ /* 0x000e620000000800 */
[----:B---3--:R-:W-:-:S07]  /*09d0*/  IMAD R0, R3, R6, R2 ;  /* 0x0000000603007224 */ /* 0x008fce00078e0202 */
[----:B------:R-:W3:Y:S01]  /*09e0*/  LDC R16, c[0x0][0x600] ;  /* 0x00018000ff107b82 */ /* 0x000ee20000000800 */
[-CC-:B----4-:R-:W-:Y:S02]  /*09f0*/  SHF.R.U64 R24, R12, R14.reuse, R5.reuse ;  /* 0x0000000e0c187219 */ /* 0x190fe40000001205 */
[----:B------:R-:W-:Y:S01]  /*0a00*/  SHF.R.U32.HI R3, RZ, R14, R5 ;  /* 0x0000000eff037219 */ /* 0x000fe20000011605 */
[----:B------:R-:W-:-:S04]  /*0a10*/  IMAD.MOV.U32 R5, RZ, RZ, 0x1 ;  /* 0x00000001ff057424 */ /* 0x000fc800078e00ff */
[----:B------:R-:W4:Y:S01]  /*0a20*/  LDC R17, c[0x0][0x648] ;  /* 0x00019200ff117b82 */ /* 0x000f220000000800 */
[-C--:B0-----:R-:W-:Y:S02]  /*0a30*/  SHF.L.U32 R2, R7, R18.reuse, RZ ;  /* 0x0000001207027219 */ /* 0x081fe400000006ff */
[--C-:B------:R-:W-:Y:S02]  /*0a40*/  SHF.R.U64 R14, R24, R18, R3.reuse ;  /* 0x00000012180e7219 */ /* 0x100fe40000001203 */
[----:B------:R-:W-:Y:S02]  /*0a50*/  LOP3.LUT R9, RZ, R2, RZ, 0x33, !PT ;  /* 0x00000002ff097212 */ /* 0x000fe400078e33ff */
[-C--:B------:R-:W-:Y:S01]  /*0a60*/  SHF.R.U32.HI R3, RZ, R18.reuse, R3 ;  /* 0x00000012ff037219 */ /* 0x080fe20000011603 */
[----:B------:R-:W0:Y:S01]  /*0a70*/  LDC R19, c[0x0][0x638] ;  /* 0x00018e00ff137b82 */ /* 0x000e220000000800 */
[----:B------:R-:W-:Y:S01]  /*0a80*/  SHF.L.U32 R8, R5, R18, RZ ;  /* 0x0000001205087219 */ /* 0x000fe200000006ff */
[----:B------:R-:W-:-:S06]  /*0a90*/  IMAD.MOV.U32 R2, RZ, RZ, R14 ;  /* 0x000000ffff027224 */ /* 0x000fcc00078e000e */
[----:B------:R-:W0:Y:S01]  /*0aa0*/  LDC R22, c[0x0][0x610] ;  /* 0x00018400ff167b82 */ /* 0x000e220000000800 */
[----:B-12---:R-:W-:Y:S05]  /*0ab0*/  @!P0 BRA `(.L_x_6) ;  /* 0x0000000000288947 */ /* 0x006fea0003800000 */
[----:B------:R-:W1:Y:S02]  /*0ac0*/  LDC R7, c[0x0][0x64c] ;  /* 0x00019300ff077b82 */ /* 0x000e640000000800 */
[----:B-1----:R-:W-:-:S05]  /*0ad0*/  IADD3 R7, P0, R14, R7, RZ ;  /* 0x000000070e077210 */ /* 0x002fca0007f1e0ff */
[----:B------:R-:W-:-:S04]  /*0ae0*/  IMAD.X R15, RZ, RZ, R3, P0 ;  /* 0x000000ffff0f7224 */ /* 0x000fc800000e0603 */
[----:B------:R-:W-:-:S04]  /*0af0*/  IMAD.WIDE.U32 R2, R15, R20, RZ ;  /* 0x000000140f027225 */ /* 0x000fc800078e00ff */
[----:B------:R-:W-:-:S04]  /*0b00*/  IMAD.WIDE.U32 R4, P0, R7, R21, R2 ;  /* 0x0000001507047225 */ /* 0x000fc80007800002 */
[----:B------:R-:W-:-:S04]  /*0b10*/  IMAD.WIDE.U32 R2, R7, R20, RZ ;  /* 0x0000001407027225 */ /* 0x000fc800078e00ff */
[----:B------:R-:W-:Y:S01]  /*0b20*/  IMAD.X R7, RZ, RZ, RZ, P0 ;  /* 0x000000ffff077224 */ /* 0x000fe200000e06ff */
[----:B------:R-:W-:Y:S01]  /*0b30*/  IADD3 RZ, P0, R3, R4, RZ ;  /* 0x0000000403ff7210 */ /* 0x000fe20007f1e0ff */
[----:B------:R-:W-:-:S04]  /*0b40*/  IMAD.MOV.U32 R6, RZ, RZ, R5 ;  /* 0x000000ffff067224 */ /* 0x000fc800078e0005 */
[----:B------:R-:W-:-:S08]  /*0b50*/  IMAD.WIDE.U32.X R2, R15, R21, R6, P0 ;  /* 0x000000150f027225 */ /* 0x000fd000000e0406 */
.L_x_6:
[----:B----4-:R-:W-:Y:S01]  /*0b60*/  SHF.R.U64 R2, R2, R17, R3 ;  /* 0x0000001102027219 */ /* 0x010fe20000001203 */
[----:B---3--:R-:W-:Y:S01]  /*0b70*/  VIADD R3, R16, 0xffffffff ;  /* 0xffffffff10037836 */ /* 0x008fe20000000000 */
[----:B------:R-:W-:Y:S01]  /*0b80*/  LOP3.LUT R9, R24, R9, RZ, 0xc0, !PT ;  /* 0x0000000918097212 */ /* 0x000fe200078ec0ff */
[----:B------:R-:W-:Y:S01]  /*0b90*/  IMAD.MOV R11, RZ, RZ, -R11 ;  /* 0x000000ffff0b7224 */ /* 0x000fe200078e0a0b */
[----:B------:R-:W-:Y:S01]  /*0ba0*/  UMOV UR13, UR7 ;  /* 0x00000007000d7c82 */ /* 0x000fe20008000000 */
[----:B------:R-:W-:Y:S01]  /*0bb0*/  IMAD.MOV R4, RZ, RZ, -R2 ;  /* 0x000000ffff047224 */ /* 0x000fe200078e0a02 */
[----:B------:R-:W-:Y:S01]  /*0bc0*/  LOP3.LUT R12, R12, R3, RZ, 0xc0, !PT ;  /* 0x000000030c0c7212 */ /* 0x000fe200078ec0ff */
[----:B------:R-:W-:Y:S02]  /*0bd0*/  @P4 IMAD R0, R13, R11, R10 ;  /* 0x0000000b0d004224 */ /* 0x000fe400078e020a */
[----:B------:R-:W-:Y:S02]  /*0be0*/  IMAD R9, R8, R2, R9 ;  /* 0x0000000208097224 */ /* 0x000fe400078e0209 */
[----:B0-----:R-:W-:-:S02]  /*0bf0*/  IMAD R3, R4, R19, R14 ;  /* 0x0000001304037224 */ /* 0x001fc400078e020e */
[----:B------:R-:W-:Y:S02]  /*0c00*/  IMAD R2, R9, R22, R0 ;  /* 0x0000001609027224 */ /* 0x000fe400078e0200 */
[----:B------:R-:W-:Y:S02]  /*0c10*/  IMAD R3, R3, R16, R12 ;  /* 0x0000001003037224 */ /* 0x000fe400078e020c */
[----:B------:R-:W-:-:S03]  /*0c20*/  IMAD.MOV.U32 R0, RZ, RZ, 0x1 ;  /* 0x00000001ff007424 */ /* 0x000fc600078e00ff */
[----:B------:R-:W-:Y:S02]  /*0c30*/  SEL R4, R3, R2, !P4 ;  /* 0x0000000203047207 */ /* 0x000fe40006000000 */
[----:B------:R-:W-:-:S03]  /*0c40*/  SEL R2, R2, R3, !P4 ;  /* 0x0000000302027207 */ /* 0x000fc60006000000 */
[----:B------:R0:W-:Y:S04]  /*0c50*/  STL [R1+0x178], R4 ;  /* 0x0001780401007387 */ /* 0x0001e80000100800 */
[----:B------:R0:W-:Y:S02]  /*0c60*/  STL [R1+0x17c], R2 ;  /* 0x00017c0201007387 */ /* 0x0001e40000100800 */
.L_x_4:
[----:B------:R-:W-:-:S08]  /*0c70*/  NOP ;  /* 0x0000000000007918 */ /* 0x000fd00000000000 */
[----:B------:R-:W1:Y:S02]  /*0c80*/  USETMAXREG.TRY_ALLOC.CTAPOOL UP0, 0xe8 ;  /* 0x000000e8000079c8 */ /* 0x000e640008000600 */
[----:B-1----:R-:W-:-:S13]  /*0c90*/  PLOP3.LUT P0, PT, PT, PT, UP0, 0x80, 0x0 ;  /* 0x000000000000781c */ /* 0x002fda0003f0f008 */
[----:B------:R-:W-:Y:S05]  /*0ca0*/  @!P0 BRA `(.L_x_4) ;  /* 0xfffffffc00f08947 */ /* 0x000fea000383ffff */
[----:B------:R-:W-:Y:S01]  /*0cb0*/  ULDC.64 UR4, c[0x0][0x598] ;  /* 0x0001660000047ab9 */ /* 0x000fe20000000a00 */
[----:B------:R-:W-:Y:S01]  /*0cc0*/  ULDC.64 UR42, c[0x0][0x208] ;  /* 0x00008200002a7ab9 */ /* 0x000fe20000000a00 */
[----:B------:R-:W-:-:S04]  /*0cd0*/  ISETP.NE.U32.AND P0, PT, RZ, UR4, PT ;  /* 0x00000004ff007c0c */ /* 0x000fc8000bf05070 */
[----:B------:R-:W-:-:S13]  /*0ce0*/  ISETP.NE.AND.EX P0, PT, RZ, UR5, PT, P0 ;  /* 0x00000005ff007c0c */ /* 0x000fda000bf05300 */
[----:B------:R-:W-:Y:S05]  /*0cf0*/  @!P0 BRA `(.L_x_7) ;  /* 0x0000000000208947 */ /* 0x000fea0003800000 */
[----:B0-----:R-:W0:Y:S02]  /*0d00*/  LDC.64 R2, c[0x0][0x598] ;  /* 0x00016600ff027b82 */ /* 0x001e240000000a00 */
[----:B0-----:R-:W2:Y:S02]  /*0d10*/  LDG.E.64 R2, desc[UR42][R2.64] ;  /* 0x0000002a02027981 */ /* 0x001ea4000c1e1b00 */
[----:B--2---:R-:W-:-:S04]  /*0d20*/  ISETP.NE.U32.AND P0, PT, R2, RZ, PT ;  /* 0x000000ff0200720c */ /* 0x004fc80003f05070 */
[----:B------:R-:W-:-:S13]  /*0d30*/  ISETP.NE.AND.EX P0, PT, R3, RZ, PT, P0 ;  /* 0x000000ff0300720c */ /* 0x000fda0003f05300 */
[----:B------:R-:W-:Y:S05]  /*0d40*/  @!P0 BRA `(.L_x_7) ;  /* 0x00000000000c8947 */ /* 0x000fea0003800000 */
[----:B------:R-:W2:Y:S02]  /*0d50*/  LD.E R2, desc[UR42][R2.64] ;  /* 0x0000002a02027980 */ /* 0x000ea4000c101900 */
[----:B--2---:R-:W-:Y:S01]  /*0d60*/  R2UR UR7, R2 ;  /* 0x00000000020772ca */ /* 0x004fe200000e0000 */
[----:B------:R-:W-:-:S14]  /*0d70*/  BRA `(.L_x_8) ;  /* 0x0000000000247947 */ /* 0x000fdc0003800000 */
.L_x_7:
[----:B------:R-:W-:Y:S02]  /*0d80*/  ULDC.64 UR4, c[0x0][0x588] ;  /* 0x0001620000047ab9 */ /* 0x000fe40000000a00 */
[----:B------:R-:W-:-:S04]  /*0d90*/  ISETP.NE.U32.AND P0, PT, RZ, UR4, PT ;  /* 0x00000004ff007c0c */ /* 0x000fc8000bf05070 */
[----:B------:R-:W-:-:S13]  /*0da0*/  ISETP.NE.AND.EX P0, PT, RZ, UR5, PT, P0 ;  /* 0x00000005ff007c0c */ /* 0x000fda000bf05300 */
[----:B------:R-:W-:Y:S05]  /*0db0*/  @!P0 BRA `(.L_x_9) ;  /* 0x0000000000108947 */ /* 0x000fea0003800000 */
[----:B0-----:R-:W0:Y:S02]  /*0dc0*/  LDC.64 R2, c[0x0][0x588] ;  /* 0x00016200ff027b82 */ /* 0x001e240000000a00 */
[----:B0-----:R-:W2:Y:S02]  /*0dd0*/  LDG.E R2, desc[UR42][R2.64] ;  /* 0x0000002a02027981 */ /* 0x001ea4000c1e1900 */
[----:B--2---:R-:W-:Y:S01]  /*0de0*/  R2UR UR7, R2 ;  /* 0x00000000020772ca */ /* 0x004fe200000e0000 */
[----:B------:R-:W-:-:S14]  /*0df0*/  BRA `(.L_x_8) ;  /* 0x0000000000047947 */ /* 0x000fdc0003800000 */
.L_x_9:
[----:B------:R-:W-:-:S05]  /*0e00*/  ULDC UR7, c[0x0][0x580] ;  /* 0x0001600000077ab9 */ /* 0x000fca0000000800 */
.L_x_8:
[----:B------:R-:W-:Y:S02]  /*0e10*/  ULDC.64 UR4, c[0x0][0x5a0] ;  /* 0x0001680000047ab9 */ /* 0x000fe40000000a00 */
        /* <DEDUP_REMOVED lines=11> */
.L_x_10:
        /* <DEDUP_REMOVED lines=8> */
.L_x_12:
[----:B------:R-:W-:-:S05]  /*0f50*/  ULDC UR8, c[0x0][0x584] ;  /* 0x0001610000087ab9 */ /* 0x000fca0000000800 */
.L_x_11:
[----:B------:R-:W-:-:S13]  /*0f60*/  LOP3.LUT P0, RZ, R0, 0xff, RZ, 0xc0, !PT ;  /* 0x000000ff00ff7812 */ /* 0x000fda000780c0ff */
[----:B------:R-:W-:Y:S05]  /*0f70*/  @!P0 EXIT ;  /* 0x000000000000894d */ /* 0x000fea0003800000 */
[----:B------:R-:W-:Y:S01]  /*0f80*/  ULDC UR4, c[0x0][0x28c] ;  /* 0x0000a30000047ab9 */ /* 0x000fe20000000800 */
[----:B------:R-:W-:Y:S02]  /*0f90*/  ULOP3.LUT UR9, UR6, 0x1, URZ, 0xfc, !UPT ;  /* 0x0000000106097892 */ /* 0x000fe4000f8efc3f */
[----:B------:R-:W-:-:S04]  /*0fa0*/  UIADD3 UR4, UR4, 0xff, URZ ;  /* 0x000000ff04047890 */ /* 0x000fc8000fffe03f */
[----:B------:R-:W-:-:S04]  /*0fb0*/  USHF.R.S32.HI UR5, URZ, 0x1f, UR4 ;  /* 0x0000001f3f057899 */ /* 0x000fc80008011404 */
[----:B------:R-:W-:-:S03]  /*0fc0*/  ULEA.HI UR5, UR5, UR4, URZ, 0x8 ;  /* 0x0000000405057291 */ /* 0x000fc6000f8f403f */
[----:B------:R-:W-:Y:S01]  /*0fd0*/  UMOV UR4, URZ ;  /* 0x0000003f00047c82 */ /* 0x000fe20008000000 */
[----:B------:R-:W-:-:S03]  /*0fe0*/  USHF.R.S32.HI UR10, URZ, 0x8, UR5 ;  /* 0x000000083f0a7899 */ /* 0x000fc60008011405 */
[----:B------:R-:W-:-:S09]  /*0ff0*/  UMOV UR5, URZ ;  /* 0x0000003f00057c82 */ /* 0x000fd20008000000 */
.L_x_357:
[----:B------:R-:W-:Y:S01]  /*1000*/  STL [R1+0x16c], RZ ;  /* 0x00016cff01007387 */ /* 0x000fe20000100800 */
[----:B-1----:R-:W1:Y:S01]  /*1010*/  S2UR UR18, SR_CgaCtaId ;  /* 0x00000000001279c3 */ /* 0x002e620000008800 */
[----:B------:R-:W-:Y:S01]  /*1020*/  UMOV UR17, 0x400 ;  /* 0x0000040000117882 */ /* 0x000fe20000000000 */
[----:B------:R-:W-:Y:S01]  /*1030*/  UMOV UR14, URZ ;  /* 0x0000003f000e7c82 */ /* 0x000fe20008000000 */
[----:B------:R-:W-:Y:S01]  /*1040*/  STL [R1+0x168], RZ ;  /* 0x000168ff01007387 */ /* 0x000fe20000100800 */
[----:B------:R-:W-:Y:S01]  /*1050*/  UMOV UR20, URZ ;  /* 0x0000003f00147c82 */ /* 0x000fe20008000000 */
[----:B------:R-:W-:Y:S01]  /*1060*/  UMOV UR16, URZ ;  /* 0x0000003f00107c82 */ /* 0x000fe20008000000 */
[----:B------:R-:W-:Y:S01]  /*1070*/  UMOV UR39, UR5 ;  /* 0x0000000500277c82 */ /* 0x000fe20008000000 */
[----:B------:R-:W-:Y:S01]  /*1080*/  STL [R1+0x164], RZ ;  /* 0x000164ff01007387 */ /* 0x000fe20000100800 */
[----:B0-2---:R-:W0:Y:S01]  /*1090*/  LDC R2, c[0x0][0x28c] ;  /* 0x0000a300ff027b82 */ /* 0x005e220000000800 */
[----:B------:R-:W-:Y:S01]  /*10a0*/  UMOV UR38, UR4 ;  /* 0x0000000400267c82 */ /* 0x000fe20008000000 */
[----:B------:R-:W-:Y:S01]  /*10b0*/  CS2R R4, SRZ ;  /* 0x0000000000047805 */ /* 0x000fe2000001ff00 */
[----:B------:R-:W-:Y:S01]  /*10c0*/  STL [R1+0x160], RZ ;  /* 0x000160ff01007387 */ /* 0x000fe20000100800 */
[----:B------:R-:W-:-:S02]  /*10d0*/  CS2R R6, SRZ ;  /* 0x0000000000067805 */ /* 0x000fc4000001ff00 */
[----:B------:R-:W-:Y:S02]  /*10e0*/  CS2R R8, SRZ ;  /* 0x0000000000087805 */ /* 0x000fe4000001ff00 */
[----:B------:R-:W-:Y:S01]  /*10f0*/  CS2R R10, SRZ ;  /* 0x00000000000a7805 */ /* 0x000fe2000001ff00 */
[----:B------:R-:W-:Y:S01]  /*1100*/  STL [R1+0x15c], RZ ;  /* 0x00015cff01007387 */ /* 0x000fe20000100800 */
[----:B------:R-:W-:Y:S02]  /*1110*/  CS2R R12, SRZ ;  /* 0x00000000000c7805 */ /* 0x000fe4000001ff00 */
[----:B------:R-:W-:Y:S02]  /*1120*/  CS2R R14, SRZ ;  /* 0x00000000000e7805 */ /* 0x000fe4000001ff00 */
[----:B------:R-:W-:Y:S01]  /*1130*/  CS2R R16, SRZ ;  /* 0x0000000000107805 */ /* 0x000fe2000001ff00 */
[----:B------:R-:W2:Y:S01]  /*1140*/  S2R R0, SR_TID.X ;  /* 0x0000000000007919 */ /* 0x000ea20000002100 */
[----:B------:R-:W-:-:S02]  /*1150*/  CS2R R18, SRZ ;  /* 0x0000000000127805 */ /* 0x000fc4000001ff00 */
[----:B------:R-:W-:Y:S02]  /*1160*/  CS2R R20, SRZ ;  /* 0x0000000000147805 */ /* 0x000fe4000001ff00 */
[----:B------:R-:W-:Y:S01]  /*1170*/  CS2R R22, SRZ ;  /* 0x0000000000167805 */ /* 0x000fe2000001ff00 */
[----:B------:R-:W-:Y:S01]  /*1180*/  STL [R1+0x158], RZ ;  /* 0x000158ff01007387 */ /* 0x000fe20000100800 */
[----:B------:R-:W-:Y:S02]  /*1190*/  CS2R R184, SRZ ;  /* 0x0000000000b87805 */ /* 0x000fe4000001ff00 */
[----:B------:R-:W-:Y:S02]  /*11a0*/  CS2R R186, SRZ ;  /* 0x0000000000ba7805 */ /* 0x000fe4000001ff00 */
[----:B------:R-:W-:Y:S01]  /*11b0*/  CS2R R188, SRZ ;  /* 0x0000000000bc7805 */ /* 0x000fe2000001ff00 */
[----:B------:R-:W-:Y:S01]  /*11c0*/  STL [R1+0x154], RZ ;  /* 0x000154ff01007387 */ /* 0x000fe20000100800 */
[----:B------:R-:W-:-:S02]  /*11d0*/  CS2R R190, SRZ ;  /* 0x0000000000be7805 */ /* 0x000fc4000001ff00 */
[----:B------:R-:W-:Y:S02]  /*11e0*/  CS2R R192, SRZ ;  /* 0x0000000000c07805 */ /* 0x000fe4000001ff00 */
[----:B------:R-:W-:Y:S01]  /*11f0*/  CS2R R194, SRZ ;  /* 0x0000000000c27805 */ /* 0x000fe2000001ff00 */
[----:B------:R-:W-:Y:S01]  /*1200*/  STL [R1+0x150], RZ ;  /* 0x000150ff01007387 */ /* 0x000fe20000100800 */
[----:B0-----:R-:W-:Y:S02]  /*1210*/  ISETP.GE.AND P0, PT, R2, 0x1, PT ;  /* 0x000000010200780c */ /* 0x001fe40003f06270 */
[----:B------:R-:W-:Y:S02]  /*1220*/  CS2R R2, SRZ ;  /* 0x0000000000027805 */ /* 0x000fe4000001ff00 */
        /* <DEDUP_REMOVED lines=18> */
[----:B--2---:R-:W-:-:S02]  /*1350*/  LOP3.LUT R0, R0, 0x80, RZ, 0xc0, !PT ;  /* 0x0000008000007812 */ /* 0x004fc400078ec0ff */
[----:B------:R-:W-:Y:S02]  /*1360*/  CS2R R222, SRZ ;  /* 0x0000000000de7805 */ /* 0x000fe4000001ff00 */
[----:B------:R-:W-:Y:S01]  /*1370*/  CS2R R224, SRZ ;  /* 0x0000000000e07805 */ /* 0x000fe2000001ff00 */
[----:B------:R-:W-:Y:S01]  /*1380*/  STL [R1+0x138], RZ ;  /* 0x000138ff01007387 */ /* 0x000fe20000100800 */
[----:B------:R-:W-:Y:S02]  /*1390*/  SHF.R.U32.HI R0, RZ, 0x7, R0 ;  /* 0x00000007ff007819 */ /* 0x000fe40000011600 */
[----:B------:R-:W-:Y:S01]  /*13a0*/  CS2R R226, SRZ ;  /* 0x0000000000e27805 */ /* 0x000fe2000001ff00 */
[----:B------:R-:W-:Y:S01]  /*13b0*/  IMAD.MOV.U32 R228, RZ, RZ, RZ ;  /* 0x000000ffffe47224 */ /* 0x000fe200078e00ff */
[----:B------:R-:W-:Y:S01]  /*13c0*/  STL [R1+0x134], RZ ;  /* 0x000134ff01007387 */ /* 0x000fe20000100800 */
[----:B------:R-:W-:Y:S02]  /*13d0*/  CS2R R168, SRZ ;  /* 0x0000000000a87805 */ /* 0x000fe4000001ff00 */
[----:B------:R-:W-:-:S02]  /*13e0*/  CS2R R170, SRZ ;  /* 0x0000000000aa7805 */ /* 0x000fc4000001ff00 */
[----:B------:R-:W-:Y:S01]  /*13f0*/  CS2R R172, SRZ ;  /* 0x0000000000ac7805 */ /* 0x000fe2000001ff00 */
[----:B------:R-:W-:Y:S01]  /*1400*/  STL [R1+0x130], RZ ;  /* 0x000130ff01007387 */ /* 0x000fe20000100800 */
[----:B------:R-:W-:Y:S02]  /*1410*/  CS2R R174, SRZ ;  /* 0x0000000000ae7805 */ /* 0x000fe4000001ff00 */
[----:B------:R-:W-:Y:S02]  /*1420*/  CS2R R176, SRZ ;  /* 0x0000000000b07805 */ /* 0x000fe4000001ff00 */
[----:B------:R-:W-:Y:S01]  /*1430*/  CS2R R178, SRZ ;  /* 0x0000000000b27805 */ /* 0x000fe2000001ff00 */
        /* <DEDUP_REMOVED lines=95> */
[----:B----4-:R-:W-:Y:S01]  /*1a30*/  CS2R R34, SRZ ;  /* 0x0000000000227805 */ /* 0x010fe2000001ff00 */
[----:B------:R-:W-:Y:S01]  /*1a40*/  STL [R1+0xcc], RZ ;  /* 0x0000ccff01007387 */ /* 0x000fe20000100800 */
[----:B------:R-:W-:Y:S02]  /*1a50*/  CS2R R36, SRZ ;  /* 0x0000000000247805 */ /* 0x000fe4000001ff00 */
[----:B---3--:R-:W-:Y:S01]  /*1a60*/  CS2R R38, SRZ ;  /* 0x0000000000267805 */ /* 0x008fe2000001ff00 */
[----:B------:R-:W-:Y:S04]  /*1a70*/  STL [R1+0xc8], RZ ;  /* 0x0000c8ff01007387 */ /* 0x000fe80000100800 */
[----:B------:R-:W-:Y:S04]  /*1a80*/  STL [R1+0xc4], RZ ;  /* 0x0000c4ff01007387 */ /* 0x000fe80000100800 */
[----:B------:R-:W-:Y:S04]  /*1a90*/  STL [R1+0xc0], RZ ;  /* 0x0000c0ff01007387 */ /* 0x000fe80000100800 */
[----:B------:R-:W-:Y:S04]  /*1aa0*/  STL [R1+0xbc], RZ ;  /* 0x0000bcff01007387 */ /* 0x000fe80000100800 */
[----:B------:R-:W-:Y:S04]  /*1ab0*/  STL [R1+0xb8], RZ ;  /* 0x0000b8ff01007387 */ /* 0x000fe80000100800 */
[----:B------:R-:W-:Y:S04]  /*1ac0*/  STL [R1+0xb4], RZ ;  /* 0x0000b4ff01007387 */ /* 0x000fe80000100800 */
[----:B------:R-:W0:Y:S04]  /*1ad0*/  SHFL.IDX PT, R0, R0, RZ, 0x1f ;  /* 0x00001fff00007589 */ /* 0x000e2800000e0000 */
[----:B------:R2:W-:Y:S04]  /*1ae0*/  STL [R1+0xb0], RZ ;  /* 0x0000b0ff01007387 */ /* 0x0005e80000100800 */
[----:B------:R2:W-:Y:S04]  /*1af0*/  STL [R1+0xac], RZ ;  /* 0x0000acff01007387 */ /* 0x0005e80000100800 */
[----:B------:R2:W-:Y:S04]  /*1b00*/  STL [R1+0xa8], RZ ;  /* 0x0000a8ff01007387 */ /* 0x0005e80000100800 */
[----:B------:R2:W-:Y:S04]  /*1b10*/  STL [R1+0xa4], RZ ;  /* 0x0000a4ff01007387 */ /* 0x0005e80000100800 */
[----:B------:R2:W-:Y:S04]  /*1b20*/  STL [R1+0xa0], RZ ;  /* 0x0000a0ff01007387 */ /* 0x0005e80000100800 */
[----:B------:R2:W-:Y:S01]  /*1b30*/  STL [R1+0x9c], RZ ;  /* 0x00009cff01007387 */ /* 0x0005e20000100800 */
[----:B0-----:R-:W-:Y:S01]  /*1b40*/  R2UR UR12, R0 ;  /* 0x00000000000c72ca */ /* 0x001fe200000e0000 */
[----:B------:R-:W-:-:S02]  /*1b50*/  IMAD.MOV.U32 R0, RZ, RZ, RZ ;  /* 0x000000ffff007224 */ /* 0x000fc400078e00ff */
[----:B------:R2:W-:Y:S04]  /*1b60*/  STL [R1+0x98], RZ ;  /* 0x000098ff01007387 */ /* 0x0005e80000100800 */
[----:B------:R2:W-:Y:S04]  /*1b70*/  STL [R1+0x94], RZ ;  /* 0x000094ff01007387 */ /* 0x0005e80000100800 */
[----:B------:R2:W-:Y:S02]  /*1b80*/  STL [R1+0x90], RZ ;  /* 0x000090ff01007387 */ /* 0x0005e40000100800 */
[----:B------:R-:W-:-:S02]  /*1b90*/  ULEA.HI UR11, UR12, UR12, URZ, 0x1 ;  /* 0x0000000c0c0b7291 */ /* 0x000fc4000f8f083f */
[----:B------:R2:W-:Y:S02]  /*1ba0*/  STL [R1+0x8c], RZ ;  /* 0x00008cff01007387 */ /* 0x0005e40000100800 */
[----:B------:R-:W-:Y:S02]  /*1bb0*/  ULOP3.LUT UR15, UR11, 0x7fffe, URZ, 0xc0, !UPT ;  /* 0x0007fffe0b0f7892 */ /* 0x000fe4000f8ec03f */
[----:B------:R2:W-:Y:S01]  /*1bc0*/  STL [R1+0x88], RZ ;  /* 0x000088ff01007387 */ /* 0x0005e20000100800 */
[----:B-1----:R-:W-:Y:S02]  /*1bd0*/  ULEA UR11, UR18, UR17, 0x18 ;  /* 0x00000011120b7291 */ /* 0x002fe4000f8ec03f */
[----:B------:R-:W-:Y:S01]  /*1be0*/  UIADD3 UR15, UR12, -UR15, URZ ;  /* 0x8000000f0c0f7290 */ /* 0x000fe2000fffe03f */
[----:B------:R2:W-:Y:S03]  /*1bf0*/  STL [R1+0x84], RZ ;  /* 0x000084ff01007387 */ /* 0x0005e60000100800 */
[----:B------:R-:W-:Y:S01]  /*1c00*/  ULEA UR15, UR15, UR11, 0xd ;  /* 0x0000000b0f0f7291 */ /* 0x000fe2000f8e683f */
[----:B------:R2:W-:Y:S03]  /*1c10*/  STL [R1+0x80], RZ ;  /* 0x000080ff01007387 */ /* 0x0005e60000100800 */
[----:B------:R-:W-:Y:S01]  /*1c20*/  UIADD3 UR15, UR15, 0x100, URZ ;  /* 0x000001000f0f7890 */ /* 0x000fe2000fffe03f */
[----:B------:R2:W-:Y:S03]  /*1c30*/  STL [R1+0x7c], RZ ;  /* 0x00007cff01007387 */ /* 0x0005e60000100800 */
[----:B------:R-:W-:Y:S01]  /*1c40*/  USHF.R.U32.HI UR12, URZ, 0x4, UR15 ;  /* 0x000000043f0c7899 */ /* 0x000fe2000801160f */
[----:B------:R2:W-:Y:S03]  /*1c50*/  STL [R1+0x78], RZ ;  /* 0x000078ff01007387 */ /* 0x0005e60000100800 */
[----:B------:R-:W-:Y:S01]  /*1c60*/  ULOP3.LUT UR12, UR12, 0x3fff, URZ, 0xc0, !UPT ;  /* 0x00003fff0c0c7892 */ /* 0x000fe2000f8ec03f */
[----:B------:R2:W-:Y:S04]  /*1c70*/  STL [R1+0x74], RZ ;  /* 0x000074ff01007387 */ /* 0x0005e80000100800 */
        /* <DEDUP_REMOVED lines=28> */
[----:B------:R2:W-:Y:S01]  /*1e40*/  STL [R1], RZ ;  /* 0x000000ff01007387 */ /* 0x0005e20000100800 */
[----:B------:R-:W-:Y:S05]  /*1e50*/  @!P0 BRA `(.L_x_13) ;  /* 0x0000002c00a08947 */ /* 0x000fea0003800000 */
[----:B------:R-:W-:-:S06]  /*1e60*/  UISETP.NE.AND UP0, UPT, UR9, 0x3, UPT ;  /* 0x000000030900788c */ /* 0x000fcc000bf05270 */
[----:B------:R-:W-:-:S13]  /*1e70*/  PLOP3.LUT P1, PT, PT, PT, UP0, 0x80, 0x0 ;  /* 0x000000000000781c */ /* 0x000fda0003f2f008 */
[----:B------:R-:W-:Y:S05]  /*1e80*/  @!P1 BRA `(.L_x_14) ;  /* 0x0000000000049947 */ /* 0x000fea0003800000 */
[----:B------:R-:W-:Y:S01]  /*1e90*/  BPT.TRAP 0x1 ;  /* 0x000000040000795c */ /* 0x000fe20000300000 */
.L_x_14:
[----:B------:R-:W-:Y:S01]  /*1ea0*/  ULEA UR14, UR5, UR11, 0x3 ;  /* 0x0000000b050e7291 */ /* 0x000fe2000f8e183f */
[----:B------:R-:W-:-:S05]  /*1eb0*/  IMAD.U32 R0, RZ, RZ, UR4 ;  /* 0x00000004ff007e24 */ /* 0x000fca000f8e00ff */
[----:B------:R-:W-:-:S04]  /*1ec0*/  SHF.L.U32 R0, R0, 0x1f, RZ ;  /* 0x0000001f00007819 */ /* 0x000fc800000006ff */
[----:B------:R0:W1:Y:S01]  /*1ed0*/  SYNCS.PHASECHK.TRANS64.TRYWAIT P0, [UR14], R0 ;  /* 0x00000000ff0075a7 */ /* 0x000062000800014e */
[----:B------:R-:W-:Y:S05]  /*1ee0*/  @!P1 BRA `(.L_x_15) ;  /* 0x0000000000049947 */ /* 0x000fea0003800000 */
[----:B------:R-:W-:Y:S01]  /*1ef0*/  BPT.TRAP 0x1 ;  /* 0x000000040000795c */ /* 0x000fe20000300000 */
.L_x_15:
[----:B-1----:R-:W-:Y:S05]  /*1f00*/  @P0 BRA `(.L_x_16) ;  /* 0x0000000000080947 */ /* 0x002fea0003800000 */
[----:B------:R-:W1:Y:S02]  /*1f10*/  SYNCS.PHASECHK.TRANS64.TRYWAIT P0, [UR14], R0 ;  /* 0x00000000ff0075a7 */ /* 0x000e64000800014e */
[----:B-1----:R-:W-:Y:S05]  /*1f20*/  @!P0 BRA `(.L_x_17) ;  /* 0x0000015000fc8947 */ /* 0x002fea0003800000 */
.L_x_16:
[----:B------:R-:W-:Y:S01]  /*1f30*/  UIADD3 UR14, UR11, 0x20100, URZ ;  /* 0x000201000b0e7890 */ /* 0x000fe2000fffe03f */
[----:B------:R-:W-:Y:S01]  /*1f40*/  WARPGROUP.ARRIVE ;  /* 0x00000000000079c5 */ /* 0x000fe20000000000 */
[----:B------:R-:W-:Y:S01]  /*1f50*/  ULOP3.LUT UR15, UR12, 0x10000, URZ, 0xfc, !UPT ;  /* 0x000100000c0f7892 */ /* 0x000fe2000f8efc3f */
[----:B------:R3:W-:Y:S01]  /*1f60*/  STL [R1+0x16c], RZ ;  /* 0x00016cff01007387 */ /* 0x0007e20000100800 */
[----:B------:R-:W-:Y:S01]  /*1f70*/  USHF.R.U32.HI UR14, URZ, 0x4, UR14 ;  /* 0x000000043f0e7899 */ /* 0x000fe2000801160e */
[----:B01----:R-:W-:Y:S01]  /*1f80*/  IMAD.MOV.U32 R0, RZ, RZ, RZ ;  /* 0x000000ffff007224 */ /* 0x003fe200078e00ff */
[----:B------:R-:W-:Y:S01]  /*1f90*/  ULEA UR15, UR5, UR15, 0xc ;  /* 0x0000000f050f7291 */ /* 0x000fe2000f8e603f */
[----:B------:R3:W-:Y:S01]  /*1fa0*/  STL [R1+0x168], RZ ;  /* 0x000168ff01007387 */ /* 0x0007e20000100800 */
[----:B------:R-:W-:Y:S01]  /*1fb0*/  ULOP3.LUT UR14, UR14, 0x3fff, URZ, 0xc0, !UPT ;  /* 0x00003fff0e0e7892 */ /* 0x000fe2000f8ec03f */
[----:B------:R-:W-:Y:S01]  /*1fc0*/  CS2R R2, SRZ ;  /* 0x0000000000027805 */ /* 0x000fe2000001ff00 */
[----:B------:R-:W-:Y:S01]  /*1fd0*/  UMOV UR17, 0x40000040 ;  /* 0x4000004000117882 */ /* 0x000fe20000000000 */
[----:B------:R-:W-:Y:S01]  /*1fe0*/  UMOV UR19, 0x40000040 ;  /* 0x4000004000137882 */ /* 0x000fe20000000000 */
[----:B------:R-:W-:Y:S01]  /*1ff0*/  ULOP3.LUT UR14, UR14, 0x10000, URZ, 0xfc, !UPT ;  /* 0x000100000e0e7892 */ /* 0x000fe2000f8efc3f */
[----:B------:R3:W-:Y:S01]  /*2000*/  STL [R1+0x164], RZ ;  /* 0x000164ff01007387 */ /* 0x0007e20000100800 */
[----:B------:R-:W-:Y:S01]  /*2010*/  UMOV UR16, UR15 ;  /* 0x0000000f00107c82 */ /* 0x000fe20008000000 */
[----:B------:R-:W-:Y:S01]  /*2020*/  UMOV UR21, UR17 ;  /* 0x0000001100157c82 */ /* 0x000fe20008000000 */
[----:B------:R-:W-:Y:S01]  /*2030*/  UIMAD UR36, UR5, 0xa00, UR14 ;  /* 0x00000a00052478a4 */ /* 0x000fe2000f8e020e */
[----:B------:R3:W-:Y:S01]  /*2040*/  STL [R1+0x160], RZ ;  /* 0x000160ff01007387 */ /* 0x0007e20000100800 */
[----:B------:R-:W-:Y:S01]  /*2050*/  UMOV UR20, UR16 ;  /* 0x0000001000147c82 */ /* 0x000fe20008000000 */
[----:B------:R-:W-:Y:S01]  /*2060*/  UMOV UR23, 0x40000040 ;  /* 0x4000004000177882 */ /* 0x000fe20000000000 */
[----:B------:R-:W-:Y:S01]  /*2070*/  UIADD3 UR22, UR36, 0x100, URZ ;  /* 0x0000010024167890 */ /* 0x000fe2000fffe03f */
[----:B------:R3:W-:Y:S01]  /*2080*/  STL [R1+0x15c], RZ ;  /* 0x00015cff01007387 */ /* 0x0007e20000100800 */
[----:B------:R-:W-:Y:S01]  /*2090*/  UIADD3 UR26, UR36, 0x200, URZ ;  /* 0x00000200241a7890 */ /* 0x000fe2000fffe03f */
[----:B------:R-:W-:Y:S01]  /*20a0*/  CS2R R4, SRZ ;  /* 0x0000000000047805 */ /* 0x000fe2000001ff00 */
[----:B------:R-:W-:Y:S01]  /*20b0*/  UMOV UR18, UR36 ;  /* 0x0000002400127c82 */ /* 0x000fe20008000000 */
[----:B------:R-:W-:Y:S01]  /*20c0*/  UIADD3 UR30, UR36, 0x300, URZ ;  /* 0x00000300241e7890 */ /* 0x000fe2000fffe03f */
[----:B------:R-:W-:Y:S01]  /*20d0*/  QGMMA.64x32x32.F32.E4M3.E4M3 R168, gdesc[UR16], RZ, !UPT ;  /* 0x0060000010a879f3 */ /* 0x000fe2000c7008ff */
[----:B------:R-:W-:Y:S01]  /*20e0*/  UIADD3 UR34, UR36, 0x400, URZ ;  /* 0x0000040024227890 */ /* 0x000fe2000fffe03f */
[----:B------:R3:W-:Y:S01]  /*20f0*/  STL [R1+0x158], RZ ;  /* 0x000158ff01007387 */ /* 0x0007e20000100800 */
[----:B------:R-:W-:Y:S01]  /*2100*/  UIADD3 UR14, UR15, 0x400, URZ ;  /* 0x000004000f0e7890 */ /* 0x000fe2000fffe03f */
[----:B------:R-:W-:Y:S01]  /*2110*/  QGMMA.64x32x32.F32.E4M3.E4M3 R136, gdesc[UR20], RZ, !UPT ;  /* 0x00600000148879f3 */ /* 0x000fe2000c7008ff */
[----:B------:R-:W-:Y:S01]  /*2120*/  UMOV UR24, UR16 ;  /* 0x0000001000187c82 */ /* 0x000fe20008000000 */
[----:B------:R-:W-:Y:S01]  /*2130*/  UMOV UR25, UR17 ;  /* 0x0000001100197c82 */ /* 0x000fe20008000000 */
[----:B------:R-:W-:Y:S01]  /*2140*/  UMOV UR27, 0x40000040 ;  /* 0x40000040001b7882 */ /* 0x000fe20000000000 */
[----:B------:R-:W-:Y:S01]  /*2150*/  UMOV UR28, UR16 ;  /* 0x00000010001c7c82 */ /* 0x000fe20008000000 */
[----:B------:R-:W-:Y:S01]  /*2160*/  UMOV UR29, UR17 ;  /* 0x00000011001d7c82 */ /* 0x000fe20008000000 */
[----:B------:R-:W-:Y:S01]  /*2170*/  UMOV UR31, 0x40000040 ;  /* 0x40000040001f7882 */ /* 0x000fe20000000000 */
[----:B------:R-:W-:Y:S01]  /*2180*/  QGMMA.64x32x32.F32.E4M3.E4M3 R104, gdesc[UR24], RZ, !UPT ;  /* 0x00600000186879f3 */ /* 0x000fe2000c7008ff */
[----:B------:R-:W-:Y:S01]  /*2190*/  UMOV UR32, UR16 ;  /* 0x0000001000207c82 */ /* 0x000fe20008000000 */
[----:B------:R-:W-:Y:S01]  /*21a0*/  UMOV UR33, UR17 ;  /* 0x0000001100217c82 */ /* 0x000fe20008000000 */
[----:B------:R-:W-:Y:S01]  /*21b0*/  UMOV UR35, 0x40000040 ;  /* 0x4000004000237882 */ /* 0x000fe20000000000 */
[----:B------:R-:W-:Y:S01]  /*21c0*/  QGMMA.64x32x32.F32.E4M3.E4M3 R72, gdesc[UR28], RZ, !UPT ;  /* 0x006000001c4879f3 */ /* 0x000fe2000c7008ff */
[----:B------:R-:W-:Y:S01]  /*21d0*/  UIADD3 UR16, UR15, 0x2, URZ ;  /* 0x000000020f107890 */ /* 0x000fe2000fffe03f */
[----:B------:R3:W-:Y:S01]  /*21e0*/  STL [R1+0x154], RZ ;  /* 0x000154ff01007387 */ /* 0x0007e20000100800 */
[----:B------:R-:W-:Y:S01]  /*21f0*/  UMOV UR17, 0x40000040 ;  /* 0x4000004000117882 */ /* 0x000fe20000000000 */
[----:B------:R-:W-:Y:S01]  /*2200*/  QGMMA.64x32x32.F32.E4M3.E4M3 R40, gdesc[UR32], RZ, !UPT ;  /* 0x00600000202879f3 */ /* 0x000fe2000c7008ff */
[----:B------:R-:W-:Y:S01]  /*2210*/  UMOV UR32, UR14 ;  /* 0x0000000e00207c82 */ /* 0x000fe20008000000 */
[----:B------:R-:W-:Y:S01]  /*2220*/  UMOV UR33, 0x40000040 ;  /* 0x4000004000217882 */ /* 0x000fe20000000000 */
[----:B------:R-:W-:Y:S01]  /*2230*/  UMOV UR28, UR32 ;  /* 0x00000020001c7c82 */ /* 0x000fe20008000000 */
[----:B------:R-:W-:Y:S01]  /*2240*/  UMOV UR29, UR33 ;  /* 0x00000021001d7c82 */ /* 0x000fe20008000000 */
[----:B------:R-:W-:Y:S01]  /*2250*/  QGMMA.64x32x32.F32.E4M3.E4M3 R24, gdesc[UR32], RZ, !UPT ;  /* 0x00600000201879f3 */ /* 0x000fe2000c7008ff */
[----:B------:R-:W-:Y:S01]  /*2260*/  UMOV UR24, UR32 ;  /* 0x0000002000187c82 */ /* 0x000fe20008000000 */
[----:B------:R-:W-:Y:S01]  /*2270*/  UMOV UR25, UR33 ;  /* 0x0000002100197c82 */ /* 0x000fe20008000000 */
[----:B------:R-:W-:Y:S01]  /*2280*/  UMOV UR20, UR32 ;  /* 0x0000002000147c82 */ /* 0x000fe20008000000 */
[----:B------:R-:W-:Y:S01]  /*2290*/  QGMMA.64x32x32.F32.E4M3.E4M3 R56, gdesc[UR28], RZ, !UPT ;  /* 0x006000001c3879f3 */ /* 0x000fe2000c7008ff */
[----:B------:R-:W-:Y:S01]  /*22a0*/  UMOV UR21, UR33 ;  /* 0x0000002100157c82 */ /* 0x000fe20008000000 */
[----:B------:R-:W-:Y:S01]  /*22b0*/  UMOV UR34, UR18 ;  /* 0x0000001200227c82 */ /* 0x000fe20008000000 */
[----:B------:R-:W-:Y:S01]  /*22c0*/  UMOV UR35, UR19 ;  /* 0x0000001300237c82 */ /* 0x000fe20008000000 */
[----:B------:R-:W-:Y:S01]  /*22d0*/  QGMMA.64x32x32.F32.E4M3.E4M3 R88, gdesc[UR24], RZ, !UPT ;  /* 0x00600000185879f3 */ /* 0x000fe2000c7008ff */
[----:B------:R-:W-:Y:S01]  /*22e0*/  UIADD3 UR18, UR36, 0x2, URZ ;  /* 0x0000000224127890 */ /* 0x000fe2000fffe03f */
[----:B------:R3:W-:Y:S01]  /*22f0*/  STL [R1+0x150], RZ ;  /* 0x000150ff01007387 */ /* 0x0007e20000100800 */
[----:B------:R-:W-:Y:S01]  /*2300*/  UIADD3 UR26, UR36, 0x202, URZ ;  /* 0x00000202241a7890 */ /* 0x000fe2000fffe03f */
[----:B------:R-:W-:Y:S01]  /*2310*/  QGMMA.64x32x32.F32.E4M3.E4M3 R120, gdesc[UR20], RZ, !UPT ;  /* 0x00600000147879f3 */ /* 0x000fe2000c7008ff */
[----:B------:R-:W-:Y:S01]  /*2320*/  UIADD3 UR22, UR36, 0x102, URZ ;  /* 0x0000010224167890 */ /* 0x000fe2000fffe03f */
[----:B------:R3:W-:Y:S01]  /*2330*/  STL [R1+0x14c], RZ ;  /* 0x00014cff01007387 */ /* 0x0007e20000100800 */
[----:B------:R-:W-:Y:S01]  /*2340*/  UMOV UR19, 0x40000040 ;  /* 0x4000004000137882 */ /* 0x000fe20000000000 */
[----:B------:R-:W-:Y:S01]  /*2350*/  QGMMA.64x32x32.F32.E4M3.E4M3 R152, gdesc[UR32], RZ, !UPT ;  /* 0x00600000209879f3 */ /* 0x000fe2000c7008ff */
[----:B------:R-:W-:Y:S01]  /*2360*/  UIADD3 UR30, UR36, 0x302, URZ ;  /* 0x00000302241e7890 */ /* 0x000fe2000fffe03f */
[----:B------:R3:W-:Y:S01]  /*2370*/  STL [R1+0x148], RZ ;  /* 0x000148ff01007387 */ /* 0x0007e20000100800 */
[----:B------:R-:W-:Y:S01]  /*2380*/  UMOV UR20, UR16 ;  /* 0x0000001000147c82 */ /* 0x000fe20008000000 */
[----:B------:R-:W-:Y:S01]  /*2390*/  UMOV UR21, UR17 ;  /* 0x0000001100157c82 */ /* 0x000fe20008000000 */
[----:B------:R-:W-:Y:S01]  /*23a0*/  UMOV UR23, 0x40000040 ;  /* 0x4000004000177882 */ /* 0x000fe20000000000 */
[----:B------:R-:W-:Y:S01]  /*23b0*/  UIADD3 UR34, UR36, 0x402, URZ ;  /* 0x0000040224227890 */ /* 0x000fe2000fffe03f */
[----:B------:R3:W-:Y:S01]  /*23c0*/  STL [R1+0x144], RZ ;  /* 0x000144ff01007387 */ /* 0x0007e20000100800 */
[----:B------:R-:W-:Y:S01]  /*23d0*/  UIADD3 UR14, UR15, 0x402, URZ ;  /* 0x000004020f0e7890 */ /* 0x000fe2000fffe03f */
[----:B------:R-:W-:Y:S01]  /*23e0*/  CS2R R6, SRZ ;  /* 0x0000000000067805 */ /* 0x000fe2000001ff00 */
[----:B------:R-:W-:Y:S01]  /*23f0*/  UMOV UR24, UR16 ;  /* 0x0000001000187c82 */ /* 0x000fe20008000000 */
[----:B------:R-:W-:Y:S01]  /*2400*/  UMOV UR25, UR17 ;  /* 0x0000001100197c82 */ /* 0x000fe20008000000 */
[----:B------:R-:W-:Y:S01]  /*2410*/  UMOV UR27, 0x40000040 ;  /* 0x40000040001b7882 */ /* 0x000fe20000000000 */
[----:B------:R-:W-:Y:S01]  /*2420*/  UMOV UR28, UR16 ;  /* 0x00000010001c7c82 */ /* 0x000fe20008000000 */
[----:B------:R-:W-:Y:S01]  /*2430*/  UMOV UR29, UR17 ;  /* 0x00000011001d7c82 */ /* 0x000fe20008000000 */
[----:B------:R-:W-:Y:S01]  /*2440*/  UMOV UR31, 0x40000040 ;  /* 0x40000040001f7882 */ /* 0x000fe20000000000 */
[----:B------:R-:W-:Y:S01]  /*2450*/  UMOV UR32, UR16 ;  /* 0x0000001000207c82 */ /* 0x000fe20008000000 */
[----:B------:R-:W-:Y:S01]  /*2460*/  UMOV UR33, UR17 ;  /* 0x0000001100217c82 */ /* 0x000fe20008000000 */
[----:B------:R-:W-:Y:S01]  /*2470*/  UMOV UR35, 0x40000040 ;  /* 0x4000004000237882 */ /* 0x000fe20000000000 */
[----:B------:R3:W-:Y:S01]  /*2480*/  STL [R1+0x140], RZ ;  /* 0x000140ff01007387 */ /* 0x0007e20000100800 */
[----:B------:R-:W-:Y:S01]  /*2490*/  QGMMA.64x32x32.F32.E4M3.E4M3 R168, gdesc[UR16], R168 ;  /* 0x0060000010a879f3 */ /* 0x000fe200087008a8 */
[----:B------:R-:W-:-:S02]  /*24a0*/  CS2R R8, SRZ ;  /* 0x0000000000087805 */ /* 0x000fc4000001ff00 */
[----:B------:R-:W-:Y:S01]  /*24b0*/  CS2R R10, SRZ ;  /* 0x00000000000a7805 */ /* 0x000fe2000001ff00 */
[----:B------:R3:W-:Y:S01]  /*24c0*/  STL [R1+0x13c], RZ ;  /* 0x00013cff01007387 */ /* 0x0007e20000100800 */
[----:B------:R-:W-:Y:S01]  /*24d0*/  QGMMA.64x32x32.F32.E4M3.E4M3 R136, gdesc[UR20], R136 ;  /* 0x00600000148879f3 */ /* 0x000fe20008700888 */
[----:B------:R-:W-:Y:S02]  /*24e0*/  CS2R R12, SRZ ;  /* 0x00000000000c7805 */ /* 0x000fe4000001ff00 */
[----:B------:R-:W-:Y:S01]  /*24f0*/  CS2R R14, SRZ ;  /* 0x00000000000e7805 */ /* 0x000fe2000001ff00 */
[----:B------:R3:W-:Y:S01]  /*2500*/  STL [R1+0x138], RZ ;  /* 0x000138ff01007387 */ /* 0x0007e20000100800 */
[----:B------:R-:W-:Y:S02]  /*2510*/  CS2R R16, SRZ ;  /* 0x0000000000107805 */ /* 0x000fe4000001ff00 */
[----:B------:R-:W-:Y:S02]  /*2520*/  CS2R R18, SRZ ;  /* 0x0000000000127805 */ /* 0x000fe4000001ff00 */
[----:B------:R-:W-:Y:S01]  /*2530*/  CS2R R20, SRZ ;  /* 0x0000000000147805 */ /* 0x000fe2000001ff00 */
[----:B------:R-:W-:Y:S01]  /*2540*/  QGMMA.64x32x32.F32.E4M3.E4M3 R104, gdesc[UR24], R104 ;  /* 0x00600000186879f3 */ /* 0x000fe20008700868 */
[----:B------:R3:W-:Y:S01]  /*2550*/  STL [R1+0x134], RZ ;  /* 0x000134ff01007387 */ /* 0x0007e20000100800 */
[----:B------:R-:W-:-:S02]  /*2560*/  CS2R R22, SRZ ;  /* 0x0000000000167805 */ /* 0x000fc4000001ff00 */
[----:B------:R-:W-:Y:S01]  /*2570*/  CS2R R184, SRZ ;  /* 0x0000000000b87805 */ /* 0x000fe2000001ff00 */
[----:B------:R-:W-:Y:S01]  /*2580*/  QGMMA.64x32x32.F32.E4M3.E4M3 R72, gdesc[UR28], R72 ;  /* 0x006000001c4879f3 */ /* 0x000fe20008700848 */
[----:B------:R3:W-:Y:S01]  /*2590*/  STL [R1+0x130], RZ ;  /* 0x000130ff01007387 */ /* 0x0007e20000100800 */
[----:B------:R-:W-:Y:S02]  /*25a0*/  CS2R R186, SRZ ;  /* 0x0000000000ba7805 */ /* 0x000fe4000001ff00 */
[----:B------:R-:W-:Y:S01]  /*25b0*/  CS2R R188, SRZ ;  /* 0x0000000000bc7805 */ /* 0x000fe2000001ff00 */
[----:B------:R-:W-:Y:S01]  /*25c0*/  QGMMA.64x32x32.F32.E4M3.E4M3 R40, gdesc[UR32], R40 ;  /* 0x00600000202879f3 */ /* 0x000fe20008700828 */
[----:B------:R-:W-:Y:S01]  /*25d0*/  UMOV UR32, UR14 ;  /* 0x0000000e00207c82 */ /* 0x000fe20008000000 */
[----:B------:R-:W-:Y:S01]  /*25e0*/  UMOV UR33, 0x40000040 ;  /* 0x4000004000217882 */ /* 0x000fe20000000000 */
[----:B------:R-:W-:Y:S01]  /*25f0*/  UMOV UR28, UR32 ;  /* 0x00000020001c7c82 */ /* 0x000fe20008000000 */
[----:B------:R-:W-:Y:S01]  /*2600*/  UMOV UR29, UR33 ;  /* 0x00000021001d7c82 */ /* 0x000fe20008000000 */
[----:B------:R-:W-:Y:S01]  /*2610*/  QGMMA.64x32x32.F32.E4M3.E4M3 R24, gdesc[UR32], R24 ;  /* 0x00600000201879f3 */ /* 0x000fe20008700818 */
[----:B------:R-:W-:Y:S01]  /*2620*/  UMOV UR24, UR32 ;  /* 0x0000002000187c82 */ /* 0x000fe20008000000 */
[----:B------:R-:W-:Y:S01]  /*2630*/  UMOV UR25, UR33 ;  /* 0x0000002100197c82 */ /* 0x000fe20008000000 */
[----:B------:R-:W-:Y:S01]  /*2640*/  UMOV UR20, UR32 ;  /* 0x0000002000147c82 */ /* 0x000fe20008000000 */
[----:B------:R-:W-:Y:S01]  /*2650*/  QGMMA.64x32x32.F32.E4M3.E4M3 R56, gdesc[UR28], R56 ;  /* 0x006000001c3879f3 */ /* 0x000fe20008700838 */
[----:B------:R-:W-:Y:S01]  /*2660*/  UMOV UR21, UR33 ;  /* 0x0000002100157c82 */ /* 0x000fe20008000000 */
[----:B------:R-:W-:Y:S01]  /*2670*/  UMOV UR16, UR32 ;  /* 0x0000002000107c82 */ /* 0x000fe20008000000 */
[----:B------:R-:W-:Y:S01]  /*2680*/  UMOV UR17, UR33 ;  /* 0x0000002100117c82 */ /* 0x000fe20008000000 */
[----:B------:R-:W-:Y:S01]  /*2690*/  QGMMA.64x32x32.F32.E4M3.E4M3 R88, gdesc[UR24], R88 ;  /* 0x00600000185879f3 */ /* 0x000fe20008700858 */
[----:B------:R-:W-:Y:S01]  /*26a0*/  UIADD3 UR26, UR36, 0x204, URZ ;  /* 0x00000204241a7890 */ /* 0x000fe2000fffe03f */
[----:B------:R3:W-:Y:S01]  /*26b0*/  STL [R1+0x12c], RZ ;  /* 0x00012cff01007387 */ /* 0x0007e20000100800 */
[----:B------:R-:W-:Y:S01]  /*26c0*/  UIADD3 UR30, UR36, 0x304, URZ ;  /* 0x00000304241e7890 */ /* 0x000fe2000fffe03f */
[----:B------:R-:W-:Y:S01]  /*26d0*/  QGMMA.64x32x32.F32.E4M3.E4M3 R120, gdesc[UR20], R120 ;  /* 0x00600000147879f3 */ /* 0x000fe20008700878 */
[----:B------:R-:W-:Y:S01]  /*26e0*/  UIADD3 UR22, UR36, 0x104, URZ ;  /* 0x0000010424167890 */ /* 0x000fe2000fffe03f */
[----:B------:R3:W-:Y:S01]  /*26f0*/  STL [R1+0x128], RZ ;  /* 0x000128ff01007387 */ /* 0x0007e20000100800 */
[----:B------:R-:W-:Y:S01]  /*2700*/  UMOV UR23, 0x40000040 ;  /* 0x4000004000177882 */ /* 0x000fe20000000000 */
[----:B------:R-:W-:Y:S01]  /*2710*/  QGMMA.64x32x32.F32.E4M3.E4M3 R152, gdesc[UR16], R152 ;  /* 0x00600000109879f3 */ /* 0x000fe20008700898 */
[----:B------:R-:W-:Y:S01]  /*2720*/  UIADD3 UR16, UR15, 0x4, URZ ;  /* 0x000000040f107890 */ /* 0x000fe2000fffe03f */
[----:B------:R3:W-:Y:S01]  /*2730*/  STL [R1+0x124], RZ ;  /* 0x000124ff01007387 */ /* 0x0007e20000100800 */
[----:B------:R-:W-:Y:S01]  /*2740*/  UIADD3 UR18, UR36, 0x4, URZ ;  /* 0x0000000424127890 */ /* 0x000fe2000fffe03f */
[----:B------:R-:W-:Y:S01]  /*2750*/  CS2R R190, SRZ ;  /* 0x0000000000be7805 */ /* 0x000fe2000001ff00 */
[----:B------:R-:W-:Y:S01]  /*2760*/  UMOV UR17, 0x40000040 ;  /* 0x4000004000117882 */ /* 0x000fe20000000000 */
[----:B------:R-:W-:Y:S01]  /*2770*/  UMOV UR19, 0x40000040 ;  /* 0x4000004000137882 */ /* 0x000fe20000000000 */
[----:B------:R-:W-:Y:S01]  /*2780*/  UMOV UR21, UR17 ;  /* 0x0000001100157c82 */ /* 0x000fe20008000000 */
[----:B------:R-:W-:Y:S01]  /*2790*/  UMOV UR20, UR16 ;  /* 0x0000001000147c82 */ /* 0x000fe20008000000 */
[----:B------:R-:W-:Y:S01]  /*27a0*/  UIADD3 UR34, UR36, 0x404, URZ ;  /* 0x0000040424227890 */ /* 0x000fe2000fffe03f */
[----:B------:R3:W-:Y:S01]  /*27b0*/  STL [R1+0x120], RZ ;  /* 0x000120ff01007387 */ /* 0x0007e20000100800 */
        /* <DEDUP_REMOVED lines=9> */
[----:B------:R-:W-:Y:S01]  /*2850*/  QGMMA.64x32x32.F32.E4M3.E4M3 R168, gdesc[UR16], R168 ;  /* 0x0060000010a879f3 */ /* 0x000fe200087008a8 */
[----:B------:R3:W-:Y:S01]  /*2860*/  STL [R1+0x11c], RZ ;  /* 0x00011cff01007387 */ /* 0x0007e20000100800 */
[----:B------:R-:W-:Y:S01]  /*2870*/  UMOV UR14, 0x8 ;  /* 0x00000008000e7882 */ /* 0x000fe20000000000 */
[----:B------:R-:W-:Y:S01]  /*2880*/  CS2R R192, SRZ ;  /* 0x0000000000c07805 */ /* 0x000fe2000001ff00 */
[----:B------:R-:W-:Y:S01]  /*2890*/  QGMMA.64x32x32.F32.E4M3.E4M3 R136, gdesc[UR20], R136 ;  /* 0x00600000148879f3 */ /* 0x000fe20008700888 */
[----:B------:R-:W-:Y:S01]  /*28a0*/  UIADD3 UR20, UR15, 0x404, URZ ;  /* 0x000004040f147890 */ /* 0x000fe2000fffe03f */
[----:B------:R3:W-:Y:S01]  /*28b0*/  STL [R1+0x118], RZ ;  /* 0x000118ff01007387 */ /* 0x0007e20000100800 */
[----:B------:R-:W-:-:S02]  /*28c0*/  CS2R R194, SRZ ;  /* 0x0000000000c27805 */ /* 0x000fc4000001ff00 */
[----:B------:R-:W-:Y:S02]  /*28d0*/  CS2R R196, SRZ ;  /* 0x0000000000c47805 */ /* 0x000fe4000001ff00 */
[----:B------:R-:W-:Y:S01]  /*28e0*/  CS2R R198, SRZ ;  /* 0x0000000000c67805 */ /* 0x000fe2000001ff00 */
[----:B------:R3:W-:Y:S01]  /*28f0*/  STL [R1+0x114], RZ ;  /* 0x000114ff01007387 */ /* 0x0007e20000100800 */
[----:B------:R-:W-:Y:S01]  /*2900*/  QGMMA.64x32x32.F32.E4M3.E4M3 R104, gdesc[UR24], R104 ;  /* 0x00600000186879f3 */ /* 0x000fe20008700868 */
[----:B------:R-:W-:Y:S02]  /*2910*/  CS2R R200, SRZ ;  /* 0x0000000000c87805 */ /* 0x000fe4000001ff00 */
[----:B------:R-:W-:Y:S01]  /*2920*/  CS2R R202, SRZ ;  /* 0x0000000000ca7805 */ /* 0x000fe2000001ff00 */
[----:B------:R3:W-:Y:S01]  /*2930*/  STL [R1+0x110], RZ ;  /* 0x000110ff01007387 */ /* 0x0007e20000100800 */
[----:B------:R-:W-:Y:S01]  /*2940*/  QGMMA.64x32x32.F32.E4M3.E4M3 R72, gdesc[UR28], R72 ;  /* 0x006000001c4879f3 */ /* 0x000fe20008700848 */
[----:B------:R-:W-:-:S02]  /*2950*/  CS2R R204, SRZ ;  /* 0x0000000000cc7805 */ /* 0x000fc4000001ff00 */
[----:B------:R-:W-:Y:S01]  /*2960*/  CS2R R206, SRZ ;  /* 0x0000000000ce7805 */ /* 0x000fe2000001ff00 */
[----:B------:R3:W-:Y:S01]  /*2970*/  STL [R1+0x10c], RZ ;  /* 0x00010cff01007387 */ /* 0x0007e20000100800 */
        /* <DEDUP_REMOVED lines=43> */
[----:B------:R-:W-:-:S02]  /*2c30*/  CS2R R210, SRZ ;  /* 0x0000000000d27805 */ /* 0x000fc4000001ff00 */
[----:B------:R-:W-:Y:S01]  /*2c40*/  CS2R R212, SRZ ;  /* 0x0000000000d47805 */ /* 0x000fe2000001ff00 */
[----:B------:R-:W-:Y:S01]  /*2c50*/  QGMMA.64x32x32.F32.E4M3.E4M3 R136, gdesc[UR20], R136 ;  /* 0x00600000148879f3 */ /* 0x000fe20008700888 */
[----:B------:R-:W-:Y:S01]  /*2c60*/  UIADD3 UR20, UR15, 0x406, URZ ;  /* 0x000004060f147890 */ /* 0x000fe2000fffe03f */
[----:B------:R3:W-:Y:S01]  /*2c70*/  STL [R1+0xf4], RZ ;  /* 0x0000f4ff01007387 */ /* 0x0007e20000100800 */
[----:B------:R-:W-:Y:S02]  /*2c80*/  CS2R R214, SRZ ;  /* 0x0000000000d67805 */ /* 0x000fe4000001ff00 */
        /* <DEDUP_REMOVED lines=36> */
[----:B------:R-:W-:Y:S01]  /*2ed0*/  IMAD.MOV.U32 R228, RZ, RZ, RZ ;  /* 0x000000ffffe47224 */ /* 0x000fe200078e00ff */
        /* <DEDUP_REMOVED lines=16> */
[----:B------:R3:W-:Y:S03]  /*2fe0*/  STL [R1+0xd4], RZ ;  /* 0x0000d4ff01007387 */ /* 0x0007e60000100800 */
[----:B------:R-:W-:Y:S01]  /*2ff0*/  QGMMA.64x32x32.F32.E4M3.E4M3 R136, gdesc[UR20], R136 ;  /* 0x00600000148879f3 */ /* 0x000fe20008700888 */
[----:B------:R-:W-:Y:S01]  /*3000*/  UIADD3 UR20, UR15, 0xc00, URZ ;  /* 0x00000c000f147890 */ /* 0x000fe2000fffe03f */
[----:B------:R3:W-:Y:S04]  /*3010*/  STL [R1+0xd0], RZ ;  /* 0x0000d0ff01007387 */ /* 0x0007e80000100800 */
[----:B------:R3:W-:Y:S01]  /*3020*/  STL [R1+0xcc], RZ ;  /* 0x0000ccff01007387 */ /* 0x0007e20000100800 */
[----:B------:R-:W-:Y:S03]  /*3030*/  QGMMA.64x32x32.F32.E4M3.E4M3 R104, gdesc[UR24], R104 ;  /* 0x00600000186879f3 */ /* 0x000fe60008700868 */
[----:B------:R3:W-:Y:S01]  /*3040*/  STL [R1+0xc8], RZ ;  /* 0x0000c8ff01007387 */ /* 0x0007e20000100800 */
[----:B------:R-:W-:Y:S03]  /*3050*/  QGMMA.64x32x32.F32.E4M3.E4M3 R72, gdesc[UR28], R72 ;  /* 0x006000001c4879f3 */ /* 0x000fe60008700848 */
        /* <DEDUP_REMOVED lines=26> */
[----:B------:R-:W-:Y:S01]  /*3200*/  UMOV UR17, 0x40000040 ;  /* 0x4000004000117882 */ /* 0x000fe20000000000 */
[----:B------:R-:W-:Y:S01]  /*3210*/  UMOV UR19, 0x40000040 ;  /* 0x4000004000137882 */ /* 0x000fe20000000000 */
[----:B------:R-:W-:-:S02]  /*3220*/  UMOV UR21, UR17 ;  /* 0x0000001100157c82 */ /* 0x000fc40008000000 */
        /* <DEDUP_REMOVED lines=86> */
[----:B------:R3:W-:Y:S01]  /*3790*/  STL [R1+0x78], RZ ;  /* 0x000078ff01007387 */ /* 0x0007e20000100800 */
[----:B------:R-:W-:-:S02]  /*37a0*/  UIADD3 UR30, UR36, 0x706, URZ ;  /* 0x00000706241e7890 */ /* 0x000fc4000fffe03f */
[----:B------:R-:W-:Y:S01]  /*37b0*/  QGMMA.64x32x32.F32.E4M3.E4M3 R120, gdesc[UR20], R120 ;  /* 0x00600000147879f3 */ /* 0x000fe20008700878 */
[----:B------:R3:W-:Y:S01]  /*37c0*/  STL [R1+0x74], RZ ;  /* 0x000074ff01007387 */ /* 0x0007e20000100800 */
[----:B------:R-:W-:Y:S02]  /*37d0*/  UIADD3 UR22, UR36, 0x606, URZ ;  /* 0x0000060624167890 */ /* 0x000fe4000fffe03f */
[----:B------:R-:W-:Y:S01]  /*37e0*/  QGMMA.64x32x32.F32.E4M3.E4M3 R152, gdesc[UR16], R152 ;  /* 0x00600000109879f3 */ /* 0x000fe20008700898 */
[----:B------:R3:W-:Y:S01]  /*37f0*/  STL [R1+0x70], RZ ;  /* 0x000070ff01007387 */ /* 0x0007e20000100800 */
[----:B------:R-:W-:Y:S02]  /*3800*/  UIADD3 UR16, UR15, 0x806, URZ ;  /* 0x000008060f107890 */ /* 0x000fe4000fffe03f */
[----:B------:R-:W-:Y:S01]  /*3810*/  UIADD3 UR18, UR36, 0x506, URZ ;  /* 0x0000050624127890 */ /* 0x000fe2000fffe03f */
[----:B------:R3:W-:Y:S01]  /*3820*/  STL [R1+0x6c], RZ ;  /* 0x00006cff01007387 */ /* 0x0007e20000100800 */
[----:B------:R-:W-:-:S02]  /*3830*/  UIADD3 UR26, UR36, 0x806, URZ ;  /* 0x00000806241a7890 */ /* 0x000fc4000fffe03f */
[----:B------:R-:W-:Y:S01]  /*3840*/  UIADD3 UR34, UR36, 0x906, URZ ;  /* 0x0000090624227890 */ /* 0x000fe2000fffe03f */
[----:B------:R3:W-:Y:S01]  /*3850*/  STL [R1+0x68], RZ ;  /* 0x000068ff01007387 */ /* 0x0007e20000100800 */
[----:B------:R-:W-:Y:S01]  /*3860*/  UMOV UR17, 0x40000040 ;  /* 0x4000004000117882 */ /* 0x000fe20000000000 */
[----:B------:R-:W-:Y:S01]  /*3870*/  UMOV UR19, 0x40000040 ;  /* 0x4000004000137882 */ /* 0x000fe20000000000 */
[----:B------:R-:W-:Y:S01]  /*3880*/  UIADD3 UR15, UR15, 0xc06, URZ ;  /* 0x00000c060f0f7890 */ /* 0x000fe2000fffe03f */
[----:B------:R3:W-:Y:S01]  /*3890*/  STL [R1+0x64], RZ ;  /* 0x000064ff01007387 */ /* 0x0007e20000100800 */
[----:B------:R-:W-:Y:S01]  /*38a0*/  UMOV UR20, UR16 ;  /* 0x0000001000147c82 */ /* 0x000fe20008000000 */
[----:B------:R-:W-:Y:S01]  /*38b0*/  UMOV UR21, UR17 ;  /* 0x0000001100157c82 */ /* 0x000fe20008000000 */
[----:B------:R-:W-:Y:S01]  /*38c0*/  UMOV UR23, 0x40000040 ;  /* 0x4000004000177882 */ /* 0x000fe20000000000 */
[----:B------:R3:W-:Y:S01]  /*38d0*/  STL [R1+0x60], RZ ;  /* 0x000060ff01007387 */ /* 0x0007e20000100800 */
[----:B------:R-:W-:Y:S01]  /*38e0*/  UMOV UR28, UR16 ;  /* 0x00000010001c7c82 */ /* 0x000fe20008000000 */
[----:B------:R-:W-:Y:S01]  /*38f0*/  UMOV UR29, UR17 ;  /* 0x00000011001d7c82 */ /* 0x000fe20008000000 */
[----:B------:R-:W-:Y:S01]  /*3900*/  QGMMA.64x32x32.F32.E4M3.E4M3 R168, gdesc[UR16], R168 ;  /* 0x0060000010a879f3 */ /* 0x000fe200087008a8 */
[----:B------:R3:W-:Y:S01]  /*3910*/  STL [R1+0x5c], RZ ;  /* 0x00005cff01007387 */ /* 0x0007e20000100800 */
[----:B------:R-:W-:Y:S01]  /*3920*/  UMOV UR31, 0x40000040 ;  /* 0x40000040001f7882 */ /* 0x000fe20000000000 */
[----:B------:R-:W-:Y:S01]  /*3930*/  UMOV UR24, UR16 ;  /* 0x0000001000187c82 */ /* 0x000fe20008000000 */
[----:B------:R-:W-:Y:S01]  /*3940*/  QGMMA.64x32x32.F32.E4M3.E4M3 R136, gdesc[UR20], R136 ;  /* 0x00600000148879f3 */ /* 0x000fe20008700888 */
[----:B------:R3:W-:Y:S01]  /*3950*/  STL [R1+0x58], RZ ;  /* 0x000058ff01007387 */ /* 0x0007e20000100800 */
[----:B------:R-:W-:Y:S01]  /*3960*/  UMOV UR25, UR17 ;  /* 0x0000001100197c82 */ /* 0x000fe20008000000 */
[----:B------:R-:W-:Y:S01]  /*3970*/  UMOV UR27, 0x40000040 ;  /* 0x40000040001b7882 */ /* 0x000fe20000000000 */
[----:B------:R-:W-:Y:S01]  /*3980*/  UMOV UR32, UR16 ;  /* 0x0000001000207c82 */ /* 0x000fe20008000000 */
[----:B------:R3:W-:Y:S01]  /*3990*/  STL [R1+0x54], RZ ;  /* 0x000054ff01007387 */ /* 0x0007e20000100800 */
[----:B------:R-:W-:Y:S01]  /*39a0*/  UMOV UR33, UR17 ;  /* 0x0000001100217c82 */ /* 0x000fe20008000000 */
[----:B------:R-:W-:Y:S01]  /*39b0*/  QGMMA.64x32x32.F32.E4M3.E4M3 R104, gdesc[UR28], R104 ;  /* 0x006000001c6879f3 */ /* 0x000fe20008700868 */
[----:B------:R-:W-:Y:S01]  /*39c0*/  UMOV UR35, 0x40000040 ;  /* 0x4000004000237882 */ /* 0x000fe20000000000 */
[----:B------:R3:W-:Y:S01]  /*39d0*/  STL [R1+0x50], RZ ;  /* 0x000050ff01007387 */ /* 0x0007e20000100800 */
[----:B------:R-:W-:Y:S01]  /*39e0*/  ULDC UR16, c[0x0][0x50c] ;  /* 0x0001430000107ab9 */ /* 0x000fe20000000800 */
[----:B------:R-:W-:Y:S01]  /*39f0*/  QGMMA.64x32x32.F32.E4M3.E4M3 R72, gdesc[UR24], R72 ;  /* 0x00600000184879f3 */ /* 0x000fe20008700848 */
[----:B------:R-:W-:Y:S01]  /*3a00*/  UISETP.NE.AND UP0, UPT, UR16, 0x8, UPT ;  /* 0x000000081000788c */ /* 0x000fe2000bf05270 */
[----:B------:R3:W-:Y:S02]  /*3a10*/  STL [R1+0x4c], RZ ;  /* 0x00004cff01007387 */ /* 0x0007e40000100800 */
[----:B------:R-:W-:Y:S01]  /*3a20*/  QGMMA.64x32x32.F32.E4M3.E4M3 R40, gdesc[UR32], R40 ;  /* 0x00600000202879f3 */ /* 0x000fe20008700828 */
[----:B------:R-:W-:Y:S01]  /*3a30*/  UMOV UR32, UR15 ;  /* 0x0000000f00207c82 */ /* 0x000fe20008000000 */
[----:B------:R3:W-:Y:S01]  /*3a40*/  STL [R1+0x48], RZ ;  /* 0x000048ff01007387 */ /* 0x0007e20000100800 */
[----:B------:R-:W-:Y:S01]  /*3a50*/  UMOV UR33, 0x40000040 ;  /* 0x4000004000217882 */ /* 0x000fe20000000000 */
[----:B------:R-:W-:Y:S01]  /*3a60*/  UMOV UR24, UR32 ;  /* 0x0000002000187c82 */ /* 0x000fe20008000000 */
[----:B------:R-:W-:Y:S01]  /*3a70*/  UMOV UR25, UR33 ;  /* 0x0000002100197c82 */ /* 0x000fe20008000000 */
[----:B------:R3:W-:Y:S01]  /*3a80*/  STL [R1+0x44], RZ ;  /* 0x000044ff01007387 */ /* 0x0007e20000100800 */
[----:B------:R-:W-:Y:S01]  /*3a90*/  QGMMA.64x32x32.F32.E4M3.E4M3 R24, gdesc[UR32], R24 ;  /* 0x00600000201879f3 */ /* 0x000fe20008700818 */
        /* <DEDUP_REMOVED lines=12> */
[----:B------:R-:W-:-:S02]  /*3b60*/  USEL UR20, URZ, 0x1, UP0 ;  /* 0x000000013f147887 */ /* 0x000fc40008000000 */
[----:B------:R3:W-:Y:S01]  /*3b70*/  STL [R1+0x34], RZ ;  /* 0x000034ff01007387 */ /* 0x0007e20000100800 */
[----:B------:R-:W-:Y:S03]  /*3b80*/  QGMMA.64x32x32.F32.E4M3.E4M3 R152, gdesc[UR16], R152, gsb0 ;  /* 0x00600000109879f3 */ /* 0x000fe60008000898 */
[----:B------:R3:W-:Y:S01]  /*3b90*/  STL [R1+0x30], RZ ;  /* 0x000030ff01007387 */ /* 0x0007e20000100800 */
[----:B------:R-:W-:-:S03]  /*3ba0*/  ISETP.NE.AND P0, PT, RZ, UR20, PT ;  /* 0x00000014ff007c0c */ /* 0x000fc6000bf05270 */
        /* <DEDUP_REMOVED lines=13> */
[----:B------:R-:W-:Y:S02]  /*3c80*/  WARPGROUP.DEPBAR.LE gsb0, 0x0 ;  /* 0x00008000000079c5 */ /* 0x000fe40000010000 */
[----:B------:R-:W-:-:S01]  /*3c90*/  FADD R227, RZ, R169 ;  /* 0x000000a9ffe37221 */ /* 0x000fc20000000000 */
[----:B------:R-:W-:Y:S01]  /*3ca0*/  FADD R228, RZ, R168 ;  /* 0x000000a8ffe47221 */ /* 0x000fe20000000000 */
[----:B------:R-:W-:-:S01]  /*3cb0*/  FADD R226, RZ, R170 ;  /* 0x000000aaffe27221 */ /* 0x000fc20000000000 */
[----:B------:R-:W-:Y:S01]  /*3cc0*/  FADD R225, RZ, R171 ;  /* 0x000000abffe17221 */ /* 0x000fe20000000000 */
[----:B------:R-:W-:-:S01]  /*3cd0*/  FADD R224, RZ, R172 ;  /* 0x000000acffe07221 */ /* 0x000fc20000000000 */
[----:B------:R0:W-:Y:S01]  /*3ce0*/  STL [R1+0x180], R227 ;  /* 0x000180e301007387 */ /* 0x0001e20000100800 */
[----:B------:R-:W-:-:S01]  /*3cf0*/  FADD R223, RZ, R173 ;  /* 0x000000adffdf7221 */ /* 0x000fc20000000000 */
[----:B------:R-:W-:Y:S01]  /*3d00*/  FADD R222, RZ, R174 ;  /* 0x000000aeffde7221 */ /* 0x000fe20000000000 */
[----:B------:R-:W-:-:S01]  /*3d10*/  FADD R221, RZ, R175 ;  /* 0x000000afffdd7221 */ /* 0x000fc20000000000 */
[----:B------:R-:W-:Y:S01]  /*3d20*/  FADD R220, RZ, R176 ;  /* 0x000000b0ffdc7221 */ /* 0x000fe20000000000 */
[----:B------:R-:W-:-:S01]  /*3d30*/  FADD R219, RZ, R177 ;  /* 0x000000b1ffdb7221 */ /* 0x000fc20000000000 */
[----:B------:R-:W-:Y:S01]  /*3d40*/  FADD R218, RZ, R178 ;  /* 0x000000b2ffda7221 */ /* 0x000fe20000000000 */
[----:B------:R-:W-:-:S01]  /*3d50*/  FADD R217, RZ, R179 ;  /* 0x000000b3ffd97221 */ /* 0x000fc20000000000 */
[----:B------:R-:W-:Y:S01]  /*3d60*/  FADD R216, RZ, R180 ;  /* 0x000000b4ffd87221 */ /* 0x000fe20000000000 */
[----:B------:R-:W-:-:S01]  /*3d70*/  FADD R215, RZ, R181 ;  /* 0x000000b5ffd77221 */ /* 0x000fc20000000000 */
[----:B0-----:R-:W-:Y:S01]  /*3d80*/  FADD R227, RZ, R108 ;  /* 0x0000006cffe37221 */ /* 0x001fe20000000000 */
[----:B------:R-:W-:-:S01]  /*3d90*/  FADD R214, RZ, R182 ;  /* 0x000000b6ffd67221 */ /* 0x000fc20000000000 */
[----:B------:R-:W-:Y:S01]  /*3da0*/  FADD R213, RZ, R183 ;  /* 0x000000b7ffd57221 */ /* 0x000fe20000000000 */
[----:B------:R-:W-:-:S01]  /*3db0*/  FADD R212, RZ, R152 ;  /* 0x00000098ffd47221 */ /* 0x000fc20000000000 */
[----:B------:R-:W-:Y:S01]  /*3dc0*/  FADD R211, RZ, R153 ;  /* 0x00000099ffd37221 */ /* 0x000fe20000000000 */
[----:B------:R0:W-:Y:S01]  /*3dd0*/  STL [R1], R227 ;  /* 0x000000e301007387 */ /* 0x0001e20000100800 */
        /* <DEDUP_REMOVED lines=56> */
[----:B------:R-:W-:-:S03]  /*4160*/  FADD R0, RZ, R107 ;  /* 0x0000006bff007221 */ /* 0x000fc60000000000 */
[----:B------:R0:W-:Y:S02]  /*4170*/  STL [R1+0x10], R227 ;  /* 0x000010e301007387 */ /* 0x0001e40000100800 */
[----:B0-----:R-:W-:-:S05]  /*4180*/  FADD R227, RZ, R113 ;  /* 0x00000071ffe37221 */ /* 0x001fca0000000000 */
        /* <DEDUP_REMOVED lines=172> */
[----:B------:R0:W-:Y:S04]  /*4c50*/  STL [R1+0x16c], R227 ;  /* 0x00016ce301007387 */ /* 0x0001e80000100800 */
[----:B0-----:R0:W5:Y:S01]  /*4c60*/  LDL.LU R227, [R1+0x180] ;  /* 0x0001800001e37983 */ /* 0x0011620000300800 */
[----:B------:R-:W-:-:S05]  /*4c70*/  UMOV UR14, URZ ;  /* 0x0000003f000e7c82 */ /* 0x000fca0008000000 */
.L_x_18:
[----:B------:R-:W-:Y:S01]  /*4c80*/  UIADD3 UR39, UR5, 0x1, URZ ;  /* 0x0000000105277890 */ /* 0x000fe2000fffe03f */
[----:B------:R-:W-:-:S03]  /*4c90*/  UMOV UR16, 0x1 ;  /* 0x0000000100107882 */ /* 0x000fc60000000000 */
[----:B------:R-:W-:-:S04]  /*4ca0*/  UISETP.NE.AND UP0, UPT, UR39, 0x2, UPT ;  /* 0x000000022700788c */ /* 0x000fc8000bf05270 */
[----:B------:R-:W-:Y:S02]  /*4cb0*/  USEL UR38, URZ, 0x1, UP0 ;  /* 0x000000013f267887 */ /* 0x000fe40008000000 */
[----:B------:R-:W-:Y:S02]  /*4cc0*/  USEL UR39, UR39, URZ, UP0 ;  /* 0x0000003f27277287 */ /* 0x000fe40008000000 */
[----:B------:R-:W-:-:S12]  /*4cd0*/  ULOP3.LUT UR38, UR4, UR38, URZ, 0x3c, !UPT ;  /* 0x0000002604267292 */ /* 0x000fd8000f8e3c3f */
.L_x_13:
[----:B------:R-:W-:-:S04]  /*4ce0*/  UISETP.LT.AND UP0, UPT, UR10, 0x1, UPT ;  /* 0x000000010a00788c */ /* 0x000fc8000bf01270 */
[----:B------:R-:W-:-:S04]  /*4cf0*/  USEL UR15, UR10, 0x1, UP0 ;  /* 0x000000010a0f7887 */ /* 0x000fc80008000000 */
[----:B------:R-:W-:-:S04]  /*4d00*/  UIADD3 UR37, UR10, -UR15, URZ ;  /* 0x8000000f0a257290 */ /* 0x000fc8000fffe03f */
[----:B------:R-:W-:-:S06]  /*4d10*/  UISETP.GE.AND UP0, UPT, UR37, 0x1, UPT ;  /* 0x000000012500788c */ /* 0x000fcc000bf06270 */
[----:B------:R-:W-:-:S13]  /*4d20*/  PLOP3.LUT P0, PT, PT, PT, UP0, 0x80, 0x0 ;  /* 0x000000000000781c */ /* 0x000fda0003f0f008 */
[----:B------:R-:W-:Y:S05]  /*4d30*/  @!P0 BRA `(.L_x_19) ;  /* 0x0000002c00fc8947 */ /* 0x000fea0003800000 */
[----:B------:R-:W-:Y:S01]  /*4d40*/  UMOV UR36, UR5 ;  /* 0x0000000500247c82 */ /* 0x000fe20008000000 */
[----:B------:R-:W-:-:S05]  /*4d50*/  ULDC UR15, c[0x0][0x50c] ;  /* 0x00014300000f7ab9 */ /* 0x000fca0000000800 */
.L_x_27:
[----:B------:R-:W-:-:S06]  /*4d60*/  UISETP.NE.AND UP0, UPT, UR9, 0x3, UPT ;  /* 0x000000030900788c */ /* 0x000fcc000bf05270 */
[----:B------:R-:W-:-:S13]  /*4d70*/  PLOP3.LUT P1, PT, PT, PT, UP0, 0x80, 0x0 ;  /* 0x000000000000781c */ /* 0x000fda0003f2f008 */
[----:B-1---5:R-:W-:Y:S05]  /*4d80*/  @!P1 BRA `(.L_x_20) ;  /* 0x0000000000049947 */ /* 0x022fea0003800000 */
[----:B------:R-:W-:Y:S01]  /*4d90*/  BPT.TRAP 0x1 ;  /* 0x000000040000795c */ /* 0x000fe20000300000 */
.L_x_20:
[----:B------:R-:W1:Y:S01]  /*4da0*/  S2UR UR17, SR_CgaCtaId ;  /* 0x00000000001179c3 */ /* 0x000e620000008800 */
[----:B------:R-:W-:Y:S01]  /*4db0*/  UMOV UR11, 0x400 ;  /* 0x00000400000b7882 */ /* 0x000fe20000000000 */
[----:B------:R-:W-:-:S05]  /*4dc0*/  IMAD.U32 R229, RZ, RZ, UR38 ;  /* 0x00000026ffe57e24 */ /* 0x000fca000f8e00ff */
[----:B------:R-:W-:Y:S01]  /*4dd0*/  SHF.L.U32 R229, R229, 0x1f, RZ ;  /* 0x0000001fe5e57819 */ /* 0x000fe200000006ff */
[----:B-1----:R-:W-:-:S04]  /*4de0*/  ULEA UR11, UR17, UR11, 0x18 ;  /* 0x0000000b110b7291 */ /* 0x002fc8000f8ec03f */
[----:B------:R-:W-:-:S09]  /*4df0*/  ULEA UR17, UR39, UR11, 0x3 ;  /* 0x0000000b27117291 */ /* 0x000fd2000f8e183f */
[----:B------:R1:W4:Y:S01]  /*4e00*/  SYNCS.PHASECHK.TRANS64.TRYWAIT P0, [UR17], R229 ;  /* 0x000000e5ff0075a7 */ /* 0x0003220008000151 */
[----:B------:R-:W-:Y:S05]  /*4e10*/  @!P1 BRA `(.L_x_21) ;  /* 0x0000000000049947 */ /* 0x000fea0003800000 */
[----:B------:R-:W-:Y:S01]  /*4e20*/  BPT.TRAP 0x1 ;  /* 0x000000040000795c */ /* 0x000fe20000300000 */
.L_x_21:
[----:B----4-:R-:W-:Y:S05]  /*4e30*/  @P0 BRA `(.L_x_22) ;  /* 0x0000000000080947 */ /* 0x010fea0003800000 */
[----:B------:R-:W4:Y:S02]  /*4e40*/  SYNCS.PHASECHK.TRANS64.TRYWAIT P0, [UR17], R229 ;  /* 0x000000e5ff0075a7 */ /* 0x000f240008000151 */
[----:B----4-:R-:W-:Y:S05]  /*4e50*/  @!P0 BRA `(.L_x_23) ;  /* 0x0000012400488947 */ /* 0x010fea0003800000 */
.L_x_22:
[----:B------:R-:W-:Y:S01]  /*4e60*/  UIADD3 UR17, UR11, 0x20100, URZ ;  /* 0x000201000b117890 */ /* 0x000fe2000fffe03f */
[----:B------:R-:W-:Y:S01]  /*4e70*/  WARPGROUP.ARRIVE ;  /* 0x00000000000079c5 */ /* 0x000fe20000000000 */
[----:B------:R-:W-:Y:S02]  /*4e80*/  UISETP.NE.AND UP0, UPT, UR20, URZ, UPT ;  /* 0x0000003f1400728c */ /* 0x000fe4000bf05270 */
[----:B------:R-:W-:Y:S02]  /*4e90*/  USHF.R.U32.HI UR17, URZ, 0x4, UR17 ;  /* 0x000000043f117899 */ /* 0x000fe40008011611 */
[----:B------:R-:W-:Y:S02]  /*4ea0*/  USEL UR16, UR16, URZ, !UP0 ;  /* 0x0000003f10107287 */ /* 0x000fe4000c000000 */
[----:B------:R-:W-:Y:S02]  /*4eb0*/  ULOP3.LUT UR17, UR17, 0x3fff, URZ, 0xc0, !UPT ;  /* 0x00003fff11117892 */ /* 0x000fe4000f8ec03f */
[----:B------:R-:W-:-:S02]  /*4ec0*/  ULOP3.LUT UR40, UR12, 0x10000, URZ, 0xfc, !UPT ;  /* 0x000100000c287892 */ /* 0x000fc4000f8efc3f */
[----:B------:R-:W-:Y:S02]  /*4ed0*/  ULOP3.LUT UR17, UR17, 0x10000, URZ, 0xfc, !UPT ;  /* 0x0001000011117892 */ /* 0x000fe4000f8efc3f */
[----:B------:R-:W-:Y:S02]  /*4ee0*/  UISETP.NE.U32.AND UP0, UPT, UR16, URZ, UPT ;  /* 0x0000003f1000728c */ /* 0x000fe4000bf05070 */
[----:B------:R-:W-:Y:S02]  /*4ef0*/  UIMAD UR41, UR39, 0xa00, UR17 ;  /* 0x00000a00272978a4 */ /* 0x000fe4000f8e0211 */
[----:B------:R-:W-:Y:S02]  /*4f00*/  ULEA UR40, UR39, UR40, 0xc ;  /* 0x0000002827287291 */ /* 0x000fe4000f8e603f */
[----:B------:R-:W-:Y:S01]  /*4f10*/  UIADD3 UR22, UR41, 0x100, URZ ;  /* 0x0000010029167890 */ /* 0x000fe2000fffe03f */
[----:B------:R-:W-:Y:S01]  /*4f20*/  UMOV UR17, 0x40000040 ;  /* 0x4000004000117882 */ /* 0x000fe20000000000 */
[----:B------:R-:W-:-:S03]  /*4f30*/  UIADD3 UR26, UR41, 0x200, URZ ;  /* 0x00000200291a7890 */ /* 0x000fc6000fffe03f */
[----:B------:R-:W-:Y:S01]  /*4f40*/  UMOV UR16, UR40 ;  /* 0x0000002800107c82 */ /* 0x000fe20008000000 */
[----:B------:R-:W-:Y:S01]  /*4f50*/  UMOV UR18, UR41 ;  /* 0x0000002900127c82 */ /* 0x000fe20008000000 */
[----:B------:R-:W-:Y:S01]  /*4f60*/  UMOV UR19, 0x40000040 ;  /* 0x4000004000137882 */ /* 0x000fe20000000000 */
[----:B------:R-:W-:Y:S01]  /*4f70*/  UIADD3 UR30, UR41, 0x300, URZ ;  /* 0x00000300291e7890 */ /* 0x000fe2000fffe03f */
[----:B------:R-:W-:Y:S01]  /*4f80*/  QGMMA.64x32x32.F32.E4M3.E4M3 R168, gdesc[UR16], R168, UP0 ;  /* 0x0060000010a879f3 */ /* 0x000fe2000bf008a8 */
[----:B------:R-:W-:Y:S01]  /*4f90*/  UMOV UR20, UR16 ;  /* 0x0000001000147c82 */ /* 0x000fe20008000000 */
[----:B------:R-:W-:Y:S01]  /*4fa0*/  UMOV UR21, UR17 ;  /* 0x0000001100157c82 */ /* 0x000fe20008000000 */
[----:B------:R-:W-:Y:S01]  /*4fb0*/  UMOV UR23, 0x40000040 ;  /* 0x4000004000177882 */ /* 0x000fe20000000000 */
[----:B------:R-:W-:Y:S01]  /*4fc0*/  UIADD3 UR34, UR41, 0x400, URZ ;  /* 0x0000040029227890 */ /* 0x000fe2000fffe03f */
[----:B------:R-:W-:Y:S01]  /*4fd0*/  QGMMA.64x32x32.F32.E4M3.E4M3 R136, gdesc[UR20], R136, UP0 ;  /* 0x00600000148879f3 */ /* 0x000fe2000bf00888 */
[----:B------:R-:W-:Y:S01]  /*4fe0*/  UIADD3 UR20, UR40, 0x400, URZ ;  /* 0x0000040028147890 */ /* 0x000fe2000fffe03f */
[----:B------:R-:W-:Y:S01]  /*4ff0*/  UMOV UR24, UR16 ;  /* 0x0000001000187c82 */ /* 0x000fe20008000000 */
[----:B------:R-:W-:Y:S01]  /*5000*/  UMOV UR25, UR17 ;  /* 0x0000001100197c82 */ /* 0x000fe20008000000 */
[----:B------:R-:W-:Y:S01]  /*5010*/  UMOV UR27, 0x40000040 ;  /* 0x40000040001b7882 */ /* 0x000fe20000000000 */
[----:B------:R-:W-:Y:S01]  /*5020*/  UMOV UR28, UR16 ;  /* 0x00000010001c7c82 */ /* 0x000fe20008000000 */
[----:B------:R-:W-:Y:S01]  /*5030*/  UMOV UR29, UR17 ;  /* 0x00000011001d7c82 */ /* 0x000fe20008000000 */
[----:B------:R-:W-:Y:S01]  /*5040*/  UMOV UR31, 0x40000040 ;  /* 0x40000040001f7882 */ /* 0x000fe20000000000 */
[----:B------:R-:W-:Y:S01]  /*5050*/  QGMMA.64x32x32.F32.E4M3.E4M3 R104, gdesc[UR24], R104, UP0 ;  /* 0x00600000186879f3 */ /* 0x000fe2000bf00868 */
[----:B------:R-:W-:Y:S01]  /*5060*/  UMOV UR32, UR16 ;  /* 0x0000001000207c82 */ /* 0x000fe20008000000 */
[----:B------:R-:W-:Y:S01]  /*5070*/  UMOV UR33, UR17 ;  /* 0x0000001100217c82 */ /* 0x000fe20008000000 */
[----:B------:R-:W-:Y:S01]  /*5080*/  UMOV UR35, 0x40000040 ;  /* 0x4000004000237882 */ /* 0x000fe20000000000 */
[----:B------:R-:W-:Y:S01]  /*5090*/  QGMMA.64x32x32.F32.E4M3.E4M3 R72, gdesc[UR28], R72, UP0 ;  /* 0x006000001c4879f3 */ /* 0x000fe2000bf00848 */
[----:B------:R-:W-:Y:S01]  /*50a0*/  UIADD3 UR16, UR40, 0x2, URZ ;  /* 0x0000000228107890 */ /* 0x000fe2000fffe03f */
[----:B------:R-:W-:-:S02]  /*50b0*/  UMOV UR17, 0x40000040 ;  /* 0x4000004000117882 */ /* 0x000fc40000000000 */
[----:B------:R-:W-:Y:S01]  /*50c0*/  QGMMA.64x32x32.F32.E4M3.E4M3 R40, gdesc[UR32], R40, UP0 ;  /* 0x00600000202879f3 */ /* 0x000fe2000bf00828 */
[----:B------:R-:W-:Y:S01]  /*50d0*/  UMOV UR32, UR20 ;  /* 0x0000001400207c82 */ /* 0x000fe20008000000 */
[----:B------:R-:W-:Y:S01]  /*50e0*/  UMOV UR33, 0x40000040 ;  /* 0x4000004000217882 */ /* 0x000fe20000000000 */
[----:B------:R-:W-:Y:S01]  /*50f0*/  UMOV UR28, UR32 ;  /* 0x00000020001c7c82 */ /* 0x000fe20008000000 */
[----:B------:R-:W-:Y:S01]  /*5100*/  UMOV UR29, UR33 ;  /* 0x00000021001d7c82 */ /* 0x000fe20008000000 */
[----:B------:R-:W-:Y:S01]  /*5110*/  QGMMA.64x32x32.F32.E4M3.E4M3 R24, gdesc[UR32], R24, UP0 ;  /* 0x00600000201879f3 */ /* 0x000fe2000bf00818 */
[----:B------:R-:W-:Y:S01]  /*5120*/  UMOV UR24, UR32 ;  /* 0x0000002000187c82 */ /* 0x000fe20008000000 */
[----:B------:R-:W-:Y:S01]  /*5130*/  UMOV UR25, UR33 ;  /* 0x0000002100197c82 */ /* 0x000fe20008000000 */
[----:B------:R-:W-:Y:S01]  /*5140*/  UMOV UR20, UR32 ;  /* 0x0000002000147c82 */ /* 0x000fe20008000000 */
[----:B------:R-:W-:Y:S01]  /*5150*/  QGMMA.64x32x32.F32.E4M3.E4M3 R56, gdesc[UR28], R56, UP0 ;  /* 0x006000001c3879f3 */ /* 0x000fe2000bf00838 */
[----:B------:R-:W-:Y:S01]  /*5160*/  UMOV UR21, UR33 ;  /* 0x0000002100157c82 */ /* 0x000fe20008000000 */
[----:B------:R-:W-:Y:S01]  /*5170*/  UMOV UR34, UR18 ;  /* 0x0000001200227c82 */ /* 0x000fe20008000000 */
[----:B------:R-:W-:Y:S01]  /*5180*/  UMOV UR35, UR19 ;  /* 0x0000001300237c82 */ /* 0x000fe20008000000 */
[----:B------:R-:W-:Y:S01]  /*5190*/  QGMMA.64x32x32.F32.E4M3.E4M3 R88, gdesc[UR24], R88, UP0 ;  /* 0x00600000185879f3 */ /* 0x000fe2000bf00858 */
[----:B------:R-:W-:-:S02]  /*51a0*/  UIADD3 UR18, UR41, 0x2, URZ ;  /* 0x0000000229127890 */ /* 0x000fc4000fffe03f */
[----:B------:R-:W-:Y:S01]  /*51b0*/  UIADD3 UR26, UR41, 0x202, URZ ;  /* 0x00000202291a7890 */ /* 0x000fe2000fffe03f */
[----:B------:R-:W-:Y:S01]  /*51c0*/  QGMMA.64x32x32.F32.E4M3.E4M3 R120, gdesc[UR20], R120, UP0 ;  /* 0x00600000147879f3 */ /* 0x000fe2000bf00878 */
[----:B------:R-:W-:Y:S01]  /*51d0*/  UIADD3 UR22, UR41, 0x102, URZ ;  /* 0x0000010229167890 */ /* 0x000fe2000fffe03f */
[----:B------:R-:W-:Y:S02]  /*51e0*/  UMOV UR19, 0x40000040 ;  /* 0x4000004000137882 */ /* 0x000fe40000000000 */
[----:B------:R-:W-:Y:S01]  /*51f0*/  QGMMA.64x32x32.F32.E4M3.E4M3 R152, gdesc[UR32], R152, UP0 ;  /* 0x00600000209879f3 */ /* 0x000fe2000bf00898 */
[----:B------:R-:W-:Y:S01]  /*5200*/  UIADD3 UR30, UR41, 0x302, URZ ;  /* 0x00000302291e7890 */ /* 0x000fe2000fffe03f */
[----:B------:R-:W-:Y:S01]  /*5210*/  UMOV UR20, UR16 ;  /* 0x0000001000147c82 */ /* 0x000fe20008000000 */
[----:B------:R-:W-:Y:S01]  /*5220*/  UMOV UR21, UR17 ;  /* 0x0000001100157c82 */ /* 0x000fe20008000000 */
[----:B------:R-:W-:Y:S01]  /*5230*/  UMOV UR23, 0x40000040 ;  /* 0x4000004000177882 */ /* 0x000fe20000000000 */
[----:B------:R-:W-:Y:S01]  /*5240*/  UIADD3 UR34, UR41, 0x402, URZ ;  /* 0x0000040229227890 */ /* 0x000fe2000fffe03f */
        /* <DEDUP_REMOVED lines=10> */
[----:B------:R-:W-:-:S03]  /*52f0*/  UIADD3 UR14, UR14, 0x8, URZ ;  /* 0x000000080e0e7890 */ /* 0x000fc6000fffe03f */
[----:B------:R-:W-:Y:S01]  /*5300*/  QGMMA.64x32x32.F32.E4M3.E4M3 R136, gdesc[UR20], R136 ;  /* 0x00600000148879f3 */ /* 0x000fe20008700888 */
[----:B------:R-:W-:Y:S02]  /*5310*/  UIADD3 UR20, UR40, 0x402, URZ ;  /* 0x0000040228147890 */ /* 0x000fe4000fffe03f */
[----:B------:R-:W-:Y:S01]  /*5320*/  UISETP.NE.AND UP0, UPT, UR14, UR15, UPT ;  /* 0x0000000f0e00728c */ /* 0x000fe2000bf05270 */
[----:B------:R-:W-:Y:S04]  /*5330*/  QGMMA.64x32x32.F32.E4M3.E4M3 R104, gdesc[UR24], R104 ;  /* 0x00600000186879f3 */ /* 0x000fe80008700868 */
[----:B------:R-:W-:Y:S04]  /*5340*/  QGMMA.64x32x32.F32.E4M3.E4M3 R72, gdesc[UR28], R72 ;  /* 0x006000001c4879f3 */ /* 0x000fe80008700848 */
        /* <DEDUP_REMOVED lines=14> */
[----:B------:R-:W-:-:S02]  /*5430*/  UIADD3 UR26, UR41, 0x204, URZ ;  /* 0x00000204291a7890 */ /* 0x000fc4000fffe03f */
[----:B------:R-:W-:Y:S01]  /*5440*/  UIADD3 UR30, UR41, 0x304, URZ ;  /* 0x00000304291e7890 */ /* 0x000fe2000fffe03f */
[----:B------:R-:W-:Y:S01]  /*5450*/  QGMMA.64x32x32.F32.E4M3.E4M3 R120, gdesc[UR20], R120 ;  /* 0x00600000147879f3 */ /* 0x000fe20008700878 */
[----:B------:R-:W-:Y:S01]  /*5460*/  UIADD3 UR22, UR41, 0x104, URZ ;  /* 0x0000010429167890 */ /* 0x000fe2000fffe03f */
[----:B------:R-:W-:Y:S02]  /*5470*/  UMOV UR23, 0x40000040 ;  /* 0x4000004000177882 */ /* 0x000fe40000000000 */
[----:B------:R-:W-:Y:S01]  /*5480*/  QGMMA.64x32x32.F32.E4M3.E4M3 R152, gdesc[UR16], R152 ;  /* 0x00600000109879f3 */ /* 0x000fe20008700898 */
[----:B------:R-:W-:Y:S02]  /*5490*/  UIADD3 UR16, UR40, 0x4, URZ ;  /* 0x0000000428107890 */ /* 0x000fe4000fffe03f */
[----:B------:R-:W-:Y:S01]  /*54a0*/  UIADD3 UR18, UR41, 0x4, URZ ;  /* 0x0000000429127890 */ /* 0x000fe2000fffe03f */
[----:B------:R-:W-:Y:S01]  /*54b0*/  UMOV UR17, 0x40000040 ;  /* 0x4000004000117882 */ /* 0x000fe20000000000 */
[----:B------:R-:W-:Y:S01]  /*54c0*/  UMOV UR19, 0x40000040 ;  /* 0x4000004000137882 */ /* 0x000fe20000000000 */
[----:B------:R-:W-:-:S02]  /*54d0*/  UMOV UR21, UR17 ;  /* 0x0000001100157c82 */ /* 0x000fc40008000000 */
[----:B------:R-:W-:Y:S01]  /*54e0*/  UMOV UR20, UR16 ;  /* 0x0000001000147c82 */ /* 0x000fe20008000000 */
[----:B------:R-:W-:Y:S01]  /*54f0*/  UIADD3 UR34, UR41, 0x404, URZ ;  /* 0x0000040429227890 */ /* 0x000fe2000fffe03f */
[----:B------:R-:W-:Y:S01]  /*5500*/  UMOV UR24, UR16 ;  /* 0x0000001000187c82 */ /* 0x000fe20008000000 */
[----:B------:R-:W-:Y:S01]  /*5510*/  UMOV UR25, UR17 ;  /* 0x0000001100197c82 */ /* 0x000fe20008000000 */
[----:B------:R-:W-:Y:S01]  /*5520*/  UMOV UR27, 0x40000040 ;  /* 0x40000040001b7882 */ /* 0x000fe20000000000 */
[----:B------:R-:W-:Y:S01]  /*5530*/  UMOV UR28, UR16 ;  /* 0x00000010001c7c82 */ /* 0x000fe20008000000 */
[----:B------:R-:W-:Y:S01]  /*5540*/  UMOV UR29, UR17 ;  /* 0x00000011001d7c82 */ /* 0x000fe20008000000 */
[----:B------:R-:W-:Y:S01]  /*5550*/  UMOV UR31, 0x40000040 ;  /* 0x40000040001f7882 */ /* 0x000fe20000000000 */
[----:B------:R-:W-:Y:S01]  /*5560*/  QGMMA.64x32x32.F32.E4M3.E4M3 R168, gdesc[UR16], R168 ;  /* 0x0060000010a879f3 */ /* 0x000fe200087008a8 */
[----:B------:R-:W-:Y:S01]  /*5570*/  UMOV UR32, UR16 ;  /* 0x0000001000207c82 */ /* 0x000fe20008000000 */
[----:B------:R-:W-:Y:S01]  /*5580*/  UMOV UR33, UR17 ;  /* 0x0000001100217c82 */ /* 0x000fe20008000000 */
[----:B------:R-:W-:Y:S01]  /*5590*/  UMOV UR35, 0x40000040 ;  /* 0x4000004000237882 */ /* 0x000fe20000000000 */
[----:B------:R-:W-:Y:S01]  /*55a0*/  QGMMA.64x32x32.F32.E4M3.E4M3 R136, gdesc[UR20], R136 ;  /* 0x00600000148879f3 */ /* 0x000fe20008700888 */
[----:B------:R-:W-:-:S03]  /*55b0*/  UIADD3 UR20, UR40, 0x404, URZ ;  /* 0x0000040428147890 */ /* 0x000fc6000fffe03f */
        /* <DEDUP_REMOVED lines=183> */
[----:B------:R-:W-:Y:S02]  /*6130*/  UIADD3 UR22, UR41, 0x606, URZ ;  /* 0x0000060629167890 */ /* 0x000fe4000fffe03f */
[----:B------:R-:W-:Y:S01]  /*6140*/  UIADD3 UR34, UR41, 0x906, URZ ;  /* 0x0000090629227890 */ /* 0x000fe2000fffe03f */
[----:B------:R-:W-:Y:S01]  /*6150*/  QGMMA.64x32x32.F32.E4M3.E4M3 R152, gdesc[UR16], R152 ;  /* 0x00600000109879f3 */ /* 0x000fe20008700898 */
[----:B------:R-:W-:Y:S02]  /*6160*/  UIADD3 UR16, UR40, 0x806, URZ ;  /* 0x0000080628107890 */ /* 0x000fe4000fffe03f */
[----:B------:R-:W-:Y:S01]  /*6170*/  UIADD3 UR18, UR41, 0x506, URZ ;  /* 0x0000050629127890 */ /* 0x000fe2000fffe03f */
[----:B------:R-:W-:Y:S01]  /*6180*/  UMOV UR17, 0x40000040 ;  /* 0x4000004000117882 */ /* 0x000fe20000000000 */
[----:B------:R-:W-:Y:S01]  /*6190*/  UMOV UR19, 0x40000040 ;  /* 0x4000004000137882 */ /* 0x000fe20000000000 */
[----:B------:R-:W-:-:S02]  /*61a0*/  UIADD3 UR40, UR40, 0xc06, URZ ;  /* 0x00000c0628287890 */ /* 0x000fc4000fffe03f */
        /* <DEDUP_REMOVED lines=8> */
[----:B------:R-:W-:Y:S01]  /*6230*/  QGMMA.64x32x32.F32.E4M3.E4M3 R168, gdesc[UR16], R168 ;  /* 0x0060000010a879f3 */ /* 0x000fe200087008a8 */
[----:B------:R-:W-:Y:S01]  /*6240*/  UMOV UR31, 0x40000040 ;  /* 0x40000040001f7882 */ /* 0x000fe20000000000 */
[----:B------:R-:W-:Y:S01]  /*6250*/  UMOV UR32, UR16 ;  /* 0x0000001000207c82 */ /* 0x000fe20008000000 */
[----:B------:R-:W-:Y:S01]  /*6260*/  UMOV UR33, UR17 ;  /* 0x0000001100217c82 */ /* 0x000fe20008000000 */
[----:B------:R-:W-:Y:S01]  /*6270*/  UMOV UR35, 0x40000040 ;  /* 0x4000004000237882 */ /* 0x000fe20000000000 */
[----:B------:R-:W-:Y:S04]  /*6280*/  QGMMA.64x32x32.F32.E4M3.E4M3 R136, gdesc[UR20], R136 ;  /* 0x00600000148879f3 */ /* 0x000fe80008700888 */
        /* <DEDUP_REMOVED lines=15> */
[----:B------:R-:W-:Y:S04]  /*6380*/  QGMMA.64x32x32.F32.E4M3.E4M3 R88, gdesc[UR24], R88 ;  /* 0x00600000185879f3 */ /* 0x000fe80008700858 */
[----:B------:R-:W-:Y:S01]  /*6390*/  QGMMA.64x32x32.F32.E4M3.E4M3 R120, gdesc[UR20], R120 ;  /* 0x00600000147879f3 */ /* 0x000fe20008700878 */
[----:B------:R-:W-:-:S03]  /*63a0*/  USEL UR20, URZ, 0x1, UP0 ;  /* 0x000000013f147887 */ /* 0x000fc60008000000 */
[----:B------:R-:W-:Y:S03]  /*63b0*/  QGMMA.64x32x32.F32.E4M3.E4M3 R152, gdesc[UR16], R152, gsb0 ;  /* 0x00600000109879f3 */ /* 0x000fe60008000898 */
[----:B------:R-:W-:Y:S01]  /*63c0*/  ISETP.NE.AND P0, PT, RZ, UR20, PT ;  /* 0x00000014ff007c0c */ /* 0x000fe2000bf05270 */
[----:B------:R-:W-:-:S12]  /*63d0*/  WARPGROUP.DEPBAR.LE gsb0, 0x1 ;  /* 0x00008000000079c5 */ /* 0x000fd80000010100 */
[----:B------:R-:W-:Y:S05]  /*63e0*/  @!P0 BRA `(.L_x_24) ;  /* 0x0000001400f08947 */ /* 0x000fea0003800000 */
[----:B------:R-:W-:Y:S02]  /*63f0*/  WARPGROUP.DEPBAR.LE gsb0, 0x0 ;  /* 0x00008000000079c5 */ /* 0x000fe40000010000 */
[----:B-----5:R-:W-:-:S01]  /*6400*/  FADD R227, R169, R227 ;  /* 0x000000e3a9e37221 */ /* 0x020fc20000000000 */
[----:B------:R-:W-:Y:S01]  /*6410*/  FADD R226, R170, R226 ;  /* 0x000000e2aae27221 */ /* 0x000fe20000000000 */
[----:B------:R-:W-:-:S01]  /*6420*/  FADD R225, R171, R225 ;  /* 0x000000e1abe17221 */ /* 0x000fc20000000000 */
[----:B------:R-:W-:Y:S01]  /*6430*/  FADD R224, R172, R224 ;  /* 0x000000e0ace07221 */ /* 0x000fe20000000000 */
[----:B------:R-:W-:-:S01]  /*6440*/  FADD R223, R173, R223 ;  /* 0x000000dfaddf7221 */ /* 0x000fc20000000000 */
[----:B------:R4:W-:Y:S01]  /*6450*/  STL [R1+0x180], R227 ;  /* 0x000180e301007387 */ /* 0x0009e20000100800 */
[----:B------:R-:W-:-:S01]  /*6460*/  FADD R222, R174, R222 ;  /* 0x000000deaede7221 */ /* 0x000fc20000000000 */
[----:B------:R-:W-:Y:S01]  /*6470*/  FADD R221, R175, R221 ;  /* 0x000000ddafdd7221 */ /* 0x000fe20000000000 */
[----:B------:R-:W-:-:S01]  /*6480*/  FADD R220, R176, R220 ;  /* 0x000000dcb0dc7221 */ /* 0x000fc20000000000 */
[----:B------:R-:W-:Y:S01]  /*6490*/  FADD R219, R177, R219 ;  /* 0x000000dbb1db7221 */ /* 0x000fe20000000000 */
[----:B------:R-:W-:-:S01]  /*64a0*/  FADD R218, R178, R218 ;  /* 0x000000dab2da7221 */ /* 0x000fc20000000000 */
[----:B------:R-:W-:Y:S01]  /*64b0*/  FADD R217, R179, R217 ;  /* 0x000000d9b3d97221 */ /* 0x000fe20000000000 */
[----:B------:R-:W-:-:S01]  /*64c0*/  FADD R216, R180, R216 ;  /* 0x000000d8b4d87221 */ /* 0x000fc20000000000 */
[----:B------:R-:W-:Y:S01]  /*64d0*/  FADD R215, R181, R215 ;  /* 0x000000d7b5d77221 */ /* 0x000fe20000000000 */
[----:B------:R-:W-:-:S01]  /*64e0*/  FADD R214, R182, R214 ;  /* 0x000000d6b6d67221 */ /* 0x000fc20000000000 */
[----:B----4-:R-:W4:Y:S01]  /*64f0*/  LDL.LU R227, [R1+0x18] ;  /* 0x0000180001e37983 */ /* 0x010f220000300800 */
[----:B------:R-:W-:-:S01]  /*6500*/  FADD R213, R183, R213 ;  /* 0x000000d5b7d57221 */ /* 0x000fc20000000000 */
[----:B------:R-:W-:Y:S01]  /*6510*/  FADD R212, R152, R212 ;  /* 0x000000d498d47221 */ /* 0x000fe20000000000 */
[----:B------:R-:W-:-:S01]  /*6520*/  FADD R211, R153, R211 ;  /* 0x000000d399d37221 */ /* 0x000fc20000000000 */
[----:B------:R0:W-:Y:S01]  /*6530*/  STL [R1+0x184], R226 ;  /* 0x000184e201007387 */ /* 0x0001e20000100800 */
[----:B------:R-:W-:-:S03]  /*6540*/  FADD R228, R168, R228 ;  /* 0x000000e4a8e47221 */ /* 0x000fc60000000000 */
[----:B0-----:R-:W2:Y:S04]  /*6550*/  LDL.LU R226, [R1+0x14] ;  /* 0x0000140001e27983 */ /* 0x001ea80000300800 */
[----:B------:R0:W-:Y:S04]  /*6560*/  STL [R1+0x188], R225 ;  /* 0x000188e101007387 */ /* 0x0001e80000100800 */
[----:B0-----:R-:W3:Y:S04]  /*6570*/  LDL.LU R225, [R1+0x10] ;  /* 0x0000100001e17983 */ /* 0x001ee80000300800 */
[----:B------:R0:W-:Y:S04]  /*6580*/  STL [R1+0x18c], R224 ;  /* 0x00018ce001007387 */ /* 0x0001e80000100800 */
[----:B0-----:R-:W3:Y:S04]  /*6590*/  LDL.LU R224, [R1+0xc] ;  /* 0x00000c0001e07983 */ /* 0x001ee80000300800 */
[----:B------:R0:W-:Y:S04]  /*65a0*/  STL [R1+0x190], R223 ;  /* 0x000190df01007387 */ /* 0x0001e80000100800 */
[----:B0-----:R-:W3:Y:S04]  /*65b0*/  LDL.LU R223, [R1+0x8] ;  /* 0x0000080001df7983 */ /* 0x001ee80000300800 */
[----:B------:R0:W-:Y:S04]  /*65c0*/  STL [R1+0x194], R222 ;  /* 0x000194de01007387 */ /* 0x0001e80000100800 */
[----:B0-----:R-:W3:Y:S04]  /*65d0*/  LDL.LU R222, [R1+0x4] ;  /* 0x0000040001de7983 */ /* 0x001ee80000300800 */
[----:B------:R0:W-:Y:S04]  /*65e0*/  STL [R1+0x198], R221 ;  /* 0x000198dd01007387 */ /* 0x0001e80000100800 */
[----:B0-----:R-:W3:Y:S04]  /*65f0*/  LDL.LU R221, [R1] ;  /* 0x0000000001dd7983 */ /* 0x001ee80000300800 */
[----:B------:R-:W-:Y:S04]  /*6600*/  STL [R1+0x19c], R220 ;  /* 0x00019cdc01007387 */ /* 0x000fe80000100800 */
        /* <DEDUP_REMOVED lines=8> */
[----:B------:R-:W-:Y:S01]  /*6690*/  STL [R1+0x1c0], R211 ;  /* 0x0001c0d301007387 */ /* 0x000fe20000100800 */
[----:B----4-:R-:W-:-:S01]  /*66a0*/  FADD R227, R114, R227 ;  /* 0x000000e372e37221 */ /* 0x010fc20000000000 */
[----:B--2---:R-:W-:Y:S01]  /*66b0*/  FADD R226, R113, R226 ;  /* 0x000000e271e27221 */ /* 0x004fe20000000000 */
[----:B---3--:R-:W-:-:S01]  /*66c0*/  FADD R225, R112, R225 ;  /* 0x000000e170e17221 */ /* 0x008fc20000000000 */
[----:B------:R-:W-:Y:S01]  /*66d0*/  FADD R224, R111, R224 ;  /* 0x000000e06fe07221 */ /* 0x000fe20000000000 */
[----:B------:R-:W-:-:S01]  /*66e0*/  FADD R223, R110, R223 ;  /* 0x000000df6edf7221 */ /* 0x000fc20000000000 */
[----:B------:R-:W-:Y:S01]  /*66f0*/  FADD R222, R109, R222 ;  /* 0x000000de6dde7221 */ /* 0x000fe20000000000 */
[----:B------:R-:W-:-:S05]  /*6700*/  FADD R221, R108, R221 ;  /* 0x000000dd6cdd7221 */ /* 0x000fca0000000000 */
[----:B------:R-:W-:Y:S04]  /*6710*/  STL [R1], R221 ;  /* 0x000000dd01007387 */ /* 0x000fe80000100800 */
[----:B------:R-:W-:Y:S04]  /*6720*/  STL [R1+0x4], R222 ;  /* 0x000004de01007387 */ /* 0x000fe80000100800 */
[----:B------:R-:W-:Y:S04]  /*6730*/  STL [R1+0x8], R223 ;  /* 0x000008df01007387 */ /* 0x000fe80000100800 */
[----:B------:R-:W-:Y:S04]  /*6740*/  STL [R1+0xc], R224 ;  /* 0x00000ce001007387 */ /* 0x000fe80000100800 */
[----:B------:R0:W-:Y:S04]  /*6750*/  STL [R1+0x18], R227 ;  /* 0x000018e301007387 */ /* 0x0001e80000100800 */
[----:B------:R-:W-:Y:S04]  /*6760*/  STL [R1+0x10], R225 ;  /* 0x000010e101007387 */ /* 0x000fe80000100800 */
[----:B0-----:R-:W2:Y:S04]  /*6770*/  LDL.LU R227, [R1+0x1c] ;  /* 0x00001c0001e37983 */ /* 0x001ea80000300800 */
[----:B------:R0:W-:Y:S04]  /*6780*/  STL [R1+0x14], R226 ;  /* 0x000014e201007387 */ /* 0x0001e80000100800 */
[----:B0-----:R-:W3:Y:S04]  /*6790*/  LDL.LU R226, [R1+0x20] ;  /* 0x0000200001e27983 */ /* 0x001ee80000300800 */
[----:B------:R-:W4:Y:S04]  /*67a0*/  LDL.LU R225, [R1+0x24] ;  /* 0x0000240001e17983 */ /* 0x000f280000300800 */
        /* <DEDUP_REMOVED lines=13> */
[----:B------:R-:W4:Y:S01]  /*6880*/  LDL.LU R211, [R1+0x5c] ;  /* 0x00005c0001d37983 */ /* 0x000f220000300800 */
[----:B--2---:R-:W-:-:S05]  /*6890*/  FADD R227, R115, R227 ;  /* 0x000000e373e37221 */ /* 0x004fca0000000000 */
[----:B------:R0:W-:Y:S01]  /*68a0*/  STL [R1+0x1c], R227 ;  /* 0x00001ce301007387 */ /* 0x0001e20000100800 */
[----:B---3--:R-:W-:-:S01]  /*68b0*/  FADD R226, R116, R226 ;  /* 0x000000e274e27221 */ /* 0x008fc20000000000 */
[----:B----4-:R-:W-:-:S04]  /*68c0*/  FADD R225, R117, R225 ;  /* 0x000000e175e17221 */ /* 0x010fc80000000000 */
[----:B------:R2:W-:Y:S01]  /*68d0*/  STL [R1+0x20], R226 ;  /* 0x000020e201007387 */ /* 0x0005e20000100800 */
[----:B------:R-:W-:-:S03]  /*68e0*/  FADD R224, R118, R224 ;  /* 0x000000e076e07221 */ /* 0x000fc60000000000 */
        /* <DEDUP_REMOVED lines=24> */
[----:B0-----:R-:W4:Y:S01]  /*6a70*/  LDL.LU R227, [R1+0x60] ;  /* 0x0000600001e37983 */ /* 0x001f220000300800 */
[----:B------:R-:W-:-:S03]  /*6a80*/  FADD R211, R99, R211 ;  /* 0x000000d363d37221 */ /* 0x000fc60000000000 */
[----:B------:R0:W-:Y:S04]  /*6a90*/  STL [R1+0x54], R213 ;  /* 0x000054d501007387 */ /* 0x0001e80000100800 */
[----:B--2---:R-:W2:Y:S04]  /*6aa0*/  LDL.LU R226, [R1+0x64] ;  /* 0x0000640001e27983 */ /* 0x004ea80000300800 */
[----:B------:R0:W-:Y:S04]  /*6ab0*/  STL [R1+0x58], R212 ;  /* 0x000058d401007387 */ /* 0x0001e80000100800 */
[----:B---3--:R-:W3:Y:S04]  /*6ac0*/  LDL.LU R225, [R1+0x68] ;  /* 0x0000680001e17983 */ /* 0x008ee80000300800 */
[----:B------:R0:W-:Y:S04]  /*6ad0*/  STL [R1+0x5c], R211 ;  /* 0x00005cd301007387 */ /* 0x0001e80000100800 */
[----:B----4-:R-:W4:Y:S04]  /*6ae0*/  LDL.LU R224, [R1+0x6c] ;  /* 0x00006c0001e07983 */ /* 0x010f280000300800 */
[----:B-1----:R-:W4:Y:S04]  /*6af0*/  LDL.LU R223, [R1+0x70] ;  /* 0x0000700001df7983 */ /* 0x002f280000300800 */
        /* <DEDUP_REMOVED lines=9> */
[----:B0-----:R-:W4:Y:S04]  /*6b90*/  LDL.LU R213, [R1+0x98] ;  /* 0x0000980001d57983 */ /* 0x001f280000300800 */
[----:B------:R-:W4:Y:S04]  /*6ba0*/  LDL.LU R212, [R1+0x9c] ;  /* 0x00009c0001d47983 */ /* 0x000f280000300800 */
[----:B------:R-:W4:Y:S01]  /*6bb0*/  LDL.LU R211, [R1+0xa0] ;  /* 0x0000a00001d37983 */ /* 0x000f220000300800 */
[----:B------:R-:W-:-:S01]  /*6bc0*/  FADD R227, R100, R227 ;  /* 0x000000e364e37221 */ /* 0x000fc20000000000 */
[----:B--2---:R-:W-:-:S04]  /*6bd0*/  FADD R226, R101, R226 ;  /* 0x000000e265e27221 */ /* 0x004fc80000000000 */
[----:B------:R0:W-:Y:S01]  /*6be0*/  STL [R1+0x60], R227 ;  /* 0x000060e301007387 */ /* 0x0001e20000100800 */
[----:B---3--:R-:W-:-:S03]  /*6bf0*/  FADD R225, R102, R225 ;  /* 0x000000e166e17221 */ /* 0x008fc60000000000 */
[----:B------:R1:W-:Y:S01]  /*6c00*/  STL [R1+0x64], R226 ;  /* 0x000064e201007387 */ /* 0x0003e20000100800 */
[----:B----4-:R-:W-:-:S03]  /*6c10*/  FADD R224, R103, R224 ;  /* 0x000000e067e07221 */ /* 0x010fc60000000000 */
        /* <DEDUP_REMOVED lines=27> */
[----:B-1----:R-:W4:Y:S04]  /*6dd0*/  LDL.LU R226, [R1+0xa8] ;  /* 0x0000a80001e27983 */ /* 0x002f280000300800 */
[----:B------:R1:W-:Y:S04]  /*6de0*/  STL [R1+0x9c], R212 ;  /* 0x00009cd401007387 */ /* 0x0003e80000100800 */
[----:B--2---:R-:W2:Y:S04]  /*6df0*/  LDL.LU R225, [R1+0xac] ;  /* 0x0000ac0001e17983 */ /* 0x004ea80000300800 */
[----:B------:R1:W-:Y:S04]  /*6e00*/  STL [R1+0xa0], R211 ;  /* 0x0000a0d301007387 */ /* 0x0003e80000100800 */
[----:B---3--:R-:W3:Y:S04]  /*6e10*/  LDL.LU R224, [R1+0xb0] ;  /* 0x0000b00001e07983 */ /* 0x008ee80000300800 */
[----:B----4-:R-:W4:Y:S04]  /*6e20*/  LDL.LU R223, [R1+0xb4] ;  /* 0x0000b40001df7983 */ /* 0x010f280000300800 */
        /* <DEDUP_REMOVED lines=10> */
[----:B-1----:R-:W4:Y:S04]  /*6ed0*/  LDL.LU R212, [R1+0xe0] ;  /* 0x0000e00001d47983 */ /* 0x002f280000300800 */
[----:B------:R-:W4:Y:S01]  /*6ee0*/  LDL.LU R211, [R1+0xe4] ;  /* 0x0000e40001d37983 */ /* 0x000f220000300800 */
[----:B------:R-:W-:-:S01]  /*6ef0*/  FADD R227, R85, R227 ;  /* 0x000000e355e37221 */ /* 0x000fc20000000000 */
[----:B------:R-:W-:-:S04]  /*6f00*/  FADD R226, R86, R226 ;  /* 0x000000e256e27221 */ /* 0x000fc80000000000 */
[----:B------:R0:W-:Y:S01]  /*6f10*/  STL [R1+0xa4], R227 ;  /* 0x0000a4e301007387 */ /* 0x0001e20000100800 */
[----:B--2---:R-:W-:-:S03]  /*6f20*/  FADD R225, R87, R225 ;  /* 0x000000e157e17221 */ /* 0x004fc60000000000 */
        /* <DEDUP_REMOVED lines=49> */
[----:B------:R-:W-:Y:S01]  /*7240*/  STL [R1+0xe8], R227 ;  /* 0x0000e8e301007387 */ /* 0x000fe20000100800 */
[----:B--2---:R-:W-:-:S03]  /*7250*/  FADD R225, R40, R225 ;  /* 0x000000e128e17221 */ /* 0x004fc60000000000 */
[----:B------:R-:W-:Y:S01]  /*7260*/  STL [R1+0xec], R226 ;  /* 0x0000ece201007387 */ /* 0x000fe20000100800 */
[----:B---3--:R-:W-:-:S03]  /*7270*/  FADD R224, R41, R224 ;  /* 0x000000e029e07221 */ /* 0x008fc60000000000 */
[----:B------:R-:W-:Y:S01]  /*7280*/  STL [R1+0xf0], R225 ;  /* 0x0000f0e101007387 */ /* 0x000fe20000100800 */
[----:B----4-:R-:W-:-:S03]  /*7290*/  FADD R223, R42, R223 ;  /* 0x000000df2adf7221 */ /* 0x010fc60000000000 */
[----:B------:R-:W-:Y:S01]  /*72a0*/  STL [R1+0xf4], R224 ;  /* 0x0000f4e001007387 */ /* 0x000fe20000100800 */
[----:B------:R-:W-:-:S03]  /*72b0*/  FADD R222, R43, R222 ;  /* 0x000000de2bde7221 */ /* 0x000fc60000000000 */
        /* <DEDUP_REMOVED lines=19> */
[----:B------:R-:W-:-:S01]  /*73f0*/  FADD R212, R53, R212 ;  /* 0x000000d435d47221 */ /* 0x000fc20000000000 */
[----:B------:R-:W-:-:S05]  /*7400*/  FADD R211, R54, R211 ;  /* 0x000000d336d37221 */ /* 0x000fca0000000000 */
        /* <DEDUP_REMOVED lines=22> */
[----:B---3--:R-:W-:-:S03]  /*7570*/  FADD R212, R24, R212 ;  /* 0x000000d418d47221 */ /* 0x008fc60000000000 */
[----:B0-----:R0:W5:Y:S01]  /*7580*/  LDL.LU R211, [R1+0x1c0] ;  /* 0x0001c00001d37983 */ /* 0x0011620000300800 */
[----:B----4-:R-:W-:-:S03]  /*7590*/  FADD R213, R25, R213 ;  /* 0x000000d519d57221 */ /* 0x010fc60000000000 */
[----:B------:R1:W-:Y:S01]  /*75a0*/  STL [R1+0x130], R212 ;  /* 0x000130d401007387 */ /* 0x0003e20000100800 */
[----:B------:R-:W-:-:S01]  /*75b0*/  FADD R214, R26, R214 ;  /* 0x000000d61ad67221 */ /* 0x000fc20000000000 */
[----:B------:R-:W-:Y:S02]  /*75c0*/  FADD R215, R27, R215 ;  /* 0x000000d71bd77221 */ /* 0x000fe40000000000 */
[----:B-1----:R0:W5:Y:S01]  /*75d0*/  LDL.LU R212, [R1+0x1bc] ;  /* 0x0001bc0001d47983 */ /* 0x0021620000300800 */
[----:B------:R-:W-:-:S03]  /*75e0*/  FADD R216, R28, R216 ;  /* 0x000000d81cd87221 */ /* 0x000fc60000000000 */
[----:B------:R1:W-:Y:S01]  /*75f0*/  STL [R1+0x134], R213 ;  /* 0x000134d501007387 */ /* 0x0003e20000100800 */
[----:B------:R-:W-:-:S01]  /*7600*/  FADD R217, R29, R217 ;  /* 0x000000d91dd97221 */ /* 0x000fc20000000000 */
[----:B------:R-:W-:Y:S02]  /*7610*/  FADD R218, R30, R218 ;  /* 0x000000da1eda7221 */ /* 0x000fe40000000000 */
[----:B-1----:R0:W5:Y:S04]  /*7620*/  LDL.LU R213, [R1+0x1b8] ;  /* 0x0001b80001d57983 */ /* 0x0021680000300800 */
[----:B------:R1:W-:Y:S01]  /*7630*/  STL [R1+0x138], R214 ;  /* 0x000138d601007387 */ /* 0x0003e20000100800 */
[----:B------:R-:W-:-:S01]  /*7640*/  FADD R219, R31, R219 ;  /* 0x000000db1fdb7221 */ /* 0x000fc20000000000 */
[----:B------:R-:W-:-:S02]  /*7650*/  FADD R220, R32, R220 ;  /* 0x000000dc20dc7221 */ /* 0x000fc40000000000 */
[----:B-1----:R0:W5:Y:S04]  /*7660*/  LDL.LU R214, [R1+0x1b4] ;  /* 0x0001b40001d67983 */ /* 0x0021680000300800 */
[----:B------:R1:W-:Y:S01]  /*7670*/  STL [R1+0x13c], R215 ;  /* 0x00013cd701007387 */ /* 0x0003e20000100800 */
[----:B------:R-:W-:-:S01]  /*7680*/  FADD R221, R33, R221 ;  /* 0x000000dd21dd7221 */ /* 0x000fc20000000000 */
[----:B------:R-:W-:Y:S02]  /*7690*/  FADD R222, R34, R222 ;  /* 0x000000de22de7221 */ /* 0x000fe40000000000 */
[----:B-1----:R0:W5:Y:S04]  /*76a0*/  LDL.LU R215, [R1+0x1b0] ;  /* 0x0001b00001d77983 */ /* 0x0021680000300800 */
[----:B------:R1:W-:Y:S01]  /*76b0*/  STL [R1+0x140], R216 ;  /* 0x000140d801007387 */ /* 0x0003e20000100800 */
[----:B------:R-:W-:-:S03]  /*76c0*/  FADD R223, R35, R223 ;  /* 0x000000df23df7221 */ /* 0x000fc60000000000 */
        /* <DEDUP_REMOVED lines=13> */
[----:B------:R1:W-:Y:S04]  /*77a0*/  STL [R1+0x154], R221 ;  /* 0x000154dd01007387 */ /* 0x0003e80000100800 */
        /* <DEDUP_REMOVED lines=12> */
[----:B-1----:R0:W5:Y:S01]  /*7870*/  LDL.LU R227, [R1+0x180] ;  /* 0x0001800001e37983 */ /* 0x0021620000300800 */
        /* <DEDUP_REMOVED lines=50> */
[----:B0-----:R-:W-:-:S06]  /*7ba0*/  UMOV UR14, URZ ;  /* 0x0000003f000e7c82 */ /* 0x001fcc0008000000 */
.L_x_24:
[----:B------:R-:W-:Y:S05]  /*7bb0*/  @!P1 BRA `(.L_x_25) ;  /* 0x0000000000049947 */ /* 0x000fea0003800000 */
[----:B------:R-:W-:Y:S01]  /*7bc0*/  BPT.TRAP 0x1 ;  /* 0x000000040000795c */ /* 0x000fe20000300000 */
.L_x_25:
[----:B------:R-:W-:Y:S02]  /*7bd0*/  UISETP.GT.U32.AND UP0, UPT, UR6, 0x1, UPT ;  /* 0x000000010600788c */ /* 0x000fe4000bf04070 */
[----:B------:R-:W-:-:S04]  /*7be0*/  ULEA UR16, UR36, UR11, 0x3 ;  /* 0x0000000b24107291 */ /* 0x000fc8000f8e183f */
[----:B------:R-:W-:Y:S01]  /*7bf0*/  UIADD3 UR16, UR16, 0x10, URZ ;  /* 0x0000001010107890 */ /* 0x000fe2000fffe03f */
[----:B------:R-:W-:-:S03]  /*7c00*/  PLOP3.LUT P0, PT, PT, PT, UP0, 0x80, 0x0 ;  /* 0x000000000000781c */ /* 0x000fc60003f0f008 */
[----:B------:R-:W-:-:S09]  /*7c10*/  UPRMT UR16, URZ, 0x654, UR16 ;  /* 0x000006543f107896 */ /* 0x000fd20008000010 */
[----:B------:R-:W-:Y:S01]  /*7c20*/  SYNCS.ARRIVE.TRANS64.RED.A1T0 RZ, [UR16], RZ ;  /* 0x000000ffffff79a7 */ /* 0x000fe20008100410 */
[----:B------:R-:W-:Y:S05]  /*7c30*/  @P0 BRA `(.L_x_26) ;  /* 0x0000000000040947 */ /* 0x000fea0003800000 */
[----:B------:R-:W-:Y:S01]  /*7c40*/  BPT.TRAP 0x1 ;  /* 0x000000040000795c */ /* 0x000fe20000300000 */
.L_x_26:
[----:B------:R-:W-:Y:S02]  /*7c50*/  UISETP.GT.AND UP2, UPT, UR37, 0x1, UPT ;  /* 0x000000012500788c */ /* 0x000fe4000bf44270 */
[----:B------:R-:W-:Y:S02]  /*7c60*/  UIADD3 UR39, UR39, 0x1, URZ ;  /* 0x0000000127277890 */ /* 0x000fe4000fffe03f */
[----:B------:R-:W-:Y:S02]  /*7c70*/  UIADD3 UR36, UR36, 0x1, URZ ;  /* 0x0000000124247890 */ /* 0x000fe4000fffe03f */
[----:B------:R-:W-:Y:S01]  /*7c80*/  PLOP3.LUT P0, PT, PT, PT, UP2, 0x80, 0x0 ;  /* 0x000000000000781c */ /* 0x000fe20003f0f028 */
[----:B------:R-:W-:Y:S02]  /*7c90*/  UISETP.NE.AND UP0, UPT, UR39, 0x2, UPT ;  /* 0x000000022700788c */ /* 0x000fe4000bf05270 */
[----:B------:R-:W-:Y:S02]  /*7ca0*/  UIADD3 UR17, UR37, -0x1, URZ ;  /* 0xffffffff25117890 */ /* 0x000fe4000fffe03f */
[----:B------:R-:W-:-:S02]  /*7cb0*/  USEL UR16, URZ, 0x1, UP0 ;  /* 0x000000013f107887 */ /* 0x000fc40008000000 */
[----:B------:R-:W-:Y:S02]  /*7cc0*/  UISETP.NE.AND UP1, UPT, UR36, 0x2, UPT ;  /* 0x000000022400788c */ /* 0x000fe4000bf25270 */
[----:B------:R-:W-:Y:S02]  /*7cd0*/  ULOP3.LUT UR38, UR38, UR16, URZ, 0x3c, !UPT ;  /* 0x0000001026267292 */ /* 0x000fe4000f8e3c3f */
[----:B------:R-:W-:Y:S02]  /*7ce0*/  USEL UR39, UR39, URZ, UP0 ;  /* 0x0000003f27277287 */ /* 0x000fe40008000000 */
[----:B------:R-:W-:Y:S01]  /*7cf0*/  USEL UR36, UR36, URZ, UP1 ;  /* 0x0000003f24247287 */ /* 0x000fe20008800000 */
[----:B------:R-:W-:Y:S01]  /*7d00*/  UMOV UR16, 0x1 ;  /* 0x0000000100107882 */ /* 0x000fe20000000000 */
[----:B------:R-:W-:Y:S01]  /*7d10*/  UMOV UR37, UR17 ;  /* 0x0000001100257c82 */ /* 0x000fe20008000000 */
[----:B------:R-:W-:Y:S09]  /*7d20*/  @P0 BRA `(.L_x_27) ;  /* 0xffffffd0000c0947 */ /* 0x000ff2000383ffff */
.L_x_19:
[----:B------:R-:W-:-:S04]  /*7d30*/  UISETP.NE.AND UP0, UPT, UR14, URZ, UPT ;  /* 0x0000003f0e00728c */ /* 0x000fc8000bf05270 */
[----:B------:R-:W-:-:S06]  /*7d40*/  USEL UR12, URZ, 0x1, !UP0 ;  /* 0x000000013f0c7887 */ /* 0x000fcc000c000000 */
[----:B------:R-:W-:-:S13]  /*7d50*/  ISETP.NE.AND P0, PT, RZ, UR12, PT ;  /* 0x0000000cff007c0c */ /* 0x000fda000bf05270 */
[----:B------:R-:W-:Y:S05]  /*7d60*/  @!P0 BRA `(.L_x_28) ;  /* 0x00000018005c8947 */ /* 0x000fea0003800000 */
[----:B------:R-:W-:Y:S02]  /*7d70*/  WARPGROUP.DEPBAR.LE gsb0, 0x0 ;  /* 0x00008000000079c5 */ /* 0x000fe40000010000 */
[----:B-----5:R-:W-:Y:S01]  /*7d80*/  FADD R227, R169, R227 ;  /* 0x000000e3a9e37221 */ /* 0x020fe20000000000 */
[----:B------:R-:W-:Y:S01]  /*7d90*/  FADD R226, R170, R226 ;  /* 0x000000e2aae27221 */ /* 0x000fe20000000000 */
[----:B------:R-:W-:Y:S01]  /*7da0*/  FADD R225, R171, R225 ;  /* 0x000000e1abe17221 */ /* 0x000fe20000000000 */
[----:B------:R-:W-:Y:S01]  /*7db0*/  FADD R224, R172, R224 ;  /* 0x000000e0ace07221 */ /* 0x000fe20000000000 */
[----:B------:R-:W-:Y:S01]  /*7dc0*/  FADD R223, R173, R223 ;  /* 0x000000dfaddf7221 */ /* 0x000fe20000000000 */
[----:B------:R4:W-:Y:S01]  /*7dd0*/  STL [R1+0x180], R227 ;  /* 0x000180e301007387 */ /* 0x0009e20000100800 */
[----:B------:R-:W-:Y:S01]  /*7de0*/  FADD R222, R174, R222 ;  /* 0x000000deaede7221 */ /* 0x000fe20000000000 */
        /* <DEDUP_REMOVED lines=8> */
[----:B----4-:R-:W4:Y:S01]  /*7e70*/  LDL.LU R227, [R1+0x74] ;  /* 0x0000740001e37983 */ /* 0x010f220000300800 */
        /* <DEDUP_REMOVED lines=13> */
[----:B0-----:R-:W2:Y:S01]  /*7f50*/  LDL.LU R226, [R1+0x70] ;  /* 0x0000700001e27983 */ /* 0x001ea20000300800 */
[----:B------:R-:W-:Y:S01]  /*7f60*/  FADD R201, R163, R201 ;  /* 0x000000c9a3c97221 */ /* 0x000fe20000000000 */
[----:B------:R-:W-:Y:S01]  /*7f70*/  FADD R200, R164, R200 ;  /* 0x000000c8a4c87221 */ /* 0x000fe20000000000 */
[----:B------:R-:W-:Y:S01]  /*7f80*/  FADD R199, R165, R199 ;  /* 0x000000c7a5c77221 */ /* 0x000fe20000000000 */
[----:B------:R0:W-:Y:S01]  /*7f90*/  STL [R1+0x188], R225 ;  /* 0x000188e101007387 */ /* 0x0001e20000100800 */
[----:B------:R-:W-:Y:S01]  /*7fa0*/  FADD R198, R166, R198 ;  /* 0x000000c6a6c67221 */ /* 0x000fe20000000000 */
[----:B------:R-:W-:Y:S01]  /*7fb0*/  FADD R197, R167, R197 ;  /* 0x000000c5a7c57221 */ /* 0x000fe20000000000 */
[----:B------:R-:W-:Y:S01]  /*7fc0*/  FADD R228, R168, R228 ;  /* 0x000000e4a8e47221 */ /* 0x000fe20000000000 */
[----:B0-----:R-:W3:Y:S04]  /*7fd0*/  LDL.LU R225, [R1+0x6c] ;  /* 0x00006c0001e17983 */ /* 0x001ee80000300800 */
[----:B------:R0:W-:Y:S04]  /*7fe0*/  STL [R1+0x18c], R224 ;  /* 0x00018ce001007387 */ /* 0x0001e80000100800 */
[----:B0-----:R-:W4:Y:S04]  /*7ff0*/  LDL.LU R224, [R1+0x68] ;  /* 0x0000680001e07983 */ /* 0x001f280000300800 */
[----:B------:R0:W-:Y:S04]  /*8000*/  STL [R1+0x190], R223 ;  /* 0x000190df01007387 */ /* 0x0001e80000100800 */
[----:B0-----:R-:W2:Y:S04]  /*8010*/  LDL.LU R223, [R1+0x64] ;  /* 0x0000640001df7983 */ /* 0x001ea80000300800 */
[----:B------:R0:W-:Y:S04]  /*8020*/  STL [R1+0x194], R222 ;  /* 0x000194de01007387 */ /* 0x0001e80000100800 */
        /* <DEDUP_REMOVED lines=48> */
[----:B0-----:R-:W4:Y:S04]  /*8330*/  LDL.LU R198, [R1] ;  /* 0x0000000001c67983 */ /* 0x001f280000300800 */
[----:B------:R0:W-:Y:S01]  /*8340*/  STL [R1+0x1f8], R197 ;  /* 0x0001f8c501007387 */ /* 0x0001e20000100800 */
[----:B--2---:R-:W-:Y:S01]  /*8350*/  FADD R220, R98, R220 ;  /* 0x000000dc62dc7221 */ /* 0x004fe20000000000 */
[----:B---3--:R-:W-:Y:S01]  /*8360*/  FADD R219, R97, R219 ;  /* 0x000000db61db7221 */ /* 0x008fe20000000000 */
[----:B----4-:R-:W-:Y:S01]  /*8370*/  FADD R221, R99, R221 ;  /* 0x000000dd63dd7221 */ /* 0x010fe20000000000 */
        /* <DEDUP_REMOVED lines=25> */
[----:B------:R-:W-:-:S05]  /*8510*/  FADD R198, R108, R198 ;  /* 0x000000c66cc67221 */ /* 0x000fca0000000000 */
[----:B------:R2:W-:Y:S04]  /*8520*/  STL [R1], R198 ;  /* 0x000000c601007387 */ /* 0x0005e80000100800 */
[----:B------:R3:W-:Y:S04]  /*8530*/  STL [R1+0x4], R199 ;  /* 0x000004c701007387 */ /* 0x0007e80000100800 */
        /* <DEDUP_REMOVED lines=21> */
[----:B------:R1:W-:Y:S01]  /*8690*/  STL [R1+0x5c], R221 ;  /* 0x00005cdd01007387 */ /* 0x0003e20000100800 */
[----:B------:R-:W-:-:S03]  /*86a0*/  FADD R227, R73, R227 ;  /* 0x000000e349e37221 */ /* 0x000fc60000000000 */
[----:B------:R1:W-:Y:S04]  /*86b0*/  STL [R1+0x60], R222 ;  /* 0x000060de01007387 */ /* 0x0003e80000100800 */
[----:B------:R1:W-:Y:S04]  /*86c0*/  STL [R1+0x64], R223 ;  /* 0x000064df01007387 */ /* 0x0003e80000100800 */
[----:B------:R1:W-:Y:S04]  /*86d0*/  STL [R1+0x68], R224 ;  /* 0x000068e001007387 */ /* 0x0003e80000100800 */
[----:B0-----:R-:W4:Y:S04]  /*86e0*/  LDL.LU R197, [R1+0x78] ;  /* 0x0000780001c57983 */ /* 0x001f280000300800 */
        /* <DEDUP_REMOVED lines=33> */
[----:B------:R-:W-:Y:S01]  /*8900*/  FADD R197, R74, R197 ;  /* 0x000000c54ac57221 */ /* 0x000fe20000000000 */
        /* <DEDUP_REMOVED lines=92> */
[----:B------:R-:W-:-:S05]  /*8ed0*/  FADD R197, R41, R197 ;  /* 0x000000c529c57221 */ /* 0x000fca0000000000 */
[----:B------:R0:W-:Y:S01]  /*8ee0*/  STL [R1+0xf4], R197 ;  /* 0x0000f4c501007387 */ /* 0x0001e20000100800 */
[----:B------:R-:W-:-:S03]  /*8ef0*/  FADD R198, R42, R198 ;  /* 0x000000c62ac67221 */ /* 0x000fc60000000000 */
[----:B0-----:R0:W5:Y:S01]  /*8f00*/  LDL.LU R197, [R1+0x1f8] ;  /* 0x0001f80001c57983 */ /* 0x0011620000300800 */
[----:B--2---:R-:W-:-:S03]  /*8f10*/  FADD R199, R43, R199 ;  /* 0x000000c72bc77221 */ /* 0x004fc60000000000 */
[----:B------:R1:W-:Y:S01]  /*8f20*/  STL [R1+0xf8], R198 ;  /* 0x0000f8c601007387 */ /* 0x0003e20000100800 */
[----:B---3--:R-:W-:Y:S01]  /*8f30*/  FADD R200, R44, R200 ;  /* 0x000000c82cc87221 */ /* 0x008fe20000000000 */
[----:B----4-:R-:W-:Y:S02]  /*8f40*/  FADD R201, R45, R201 ;  /* 0x000000c92dc97221 */ /* 0x010fe40000000000 */
[----:B-1----:R0:W5:Y:S01]  /*8f50*/  LDL.LU R198, [R1+0x1f4] ;  /* 0x0001f40001c67983 */ /* 0x0021620000300800 */
[----:B------:R-:W-:-:S03]  /*8f60*/  FADD R202, R46, R202 ;  /* 0x000000ca2eca7221 */ /* 0x000fc60000000000 */
[----:B------:R1:W-:Y:S01]  /*8f70*/  STL [R1+0xfc], R199 ;  /* 0x0000fcc701007387 */ /* 0x0003e20000100800 */
[----:B------:R-:W-:-:S03]  /*8f80*/  FADD R203, R47, R203 ;  /* 0x000000cb2fcb7221 */ /* 0x000fc60000000000 */
[----:B-1----:R0:W5:Y:S01]  /*8f90*/  LDL.LU R199, [R1+0x1f0] ;  /* 0x0001f00001c77983 */ /* 0x0021620000300800 */
[----:B------:R-:W-:-:S03]  /*8fa0*/  FADD R204, R48, R204 ;  /* 0x000000cc30cc7221 */ /* 0x000fc60000000000 */
[----:B------:R1:W-:Y:S01]  /*8fb0*/  STL [R1+0x100], R200 ;  /* 0x000100c801007387 */ /* 0x0003e20000100800 */
[----:B------:R-:W-:Y:S01]  /*8fc0*/  FADD R205, R49, R205 ;  /* 0x000000cd31cd7221 */ /* 0x000fe20000000000 */
[----:B------:R-:W-:Y:S02]  /*8fd0*/  FADD R206, R50, R206 ;  /* 0x000000ce32ce7221 */ /* 0x000fe40000000000 */
[----:B-1----:R0:W5:Y:S04]  /*8fe0*/  LDL.LU R200, [R1+0x1ec] ;  /* 0x0001ec0001c87983 */ /* 0x0021680000300800 */
[----:B------:R1:W-:Y:S01]  /*8ff0*/  STL [R1+0x104], R201 ;  /* 0x000104c901007387 */ /* 0x0003e20000100800 */
[----:B------:R-:W-:Y:S01]  /*9000*/  FADD R207, R51, R207 ;  /* 0x000000cf33cf7221 */ /* 0x000fe20000000000 */
[----:B------:R-:W-:-:S02]  /*9010*/  FADD R208, R52, R208 ;  /* 0x000000d034d07221 */ /* 0x000fc40000000000 */
        /* <DEDUP_REMOVED lines=107> */
[----:B0-----:R-:W-:-:S07]  /*96d0*/  FADD R0, R107, R0 ;  /* 0x000000006b007221 */ /* 0x001fce0000000000 */
.L_x_28:
[----:B------:R-:W-:Y:S02]  /*96e0*/  WARPGROUP.DEPBAR.LE gsb0, 0x0 ;  /* 0x00008000000079c5 */ /* 0x000fe40000010000 */
[----:B------:R-:W4:Y:S02]  /*96f0*/  LDC R24, c[0x0][0x28c] ;  /* 0x0000a300ff187b82 */ /* 0x000f240000000800 */
[----:B----4-:R-:W-:-:S13]  /*9700*/  ISETP.GE.AND P0, PT, R24, 0x1, PT ;  /* 0x000000011800780c */ /* 0x010fda0003f06270 */
[----:B------:R-:W-:Y:S05]  /*9710*/  @!P0 BRA `(.L_x_29) ;  /* 0x0000000000408947 */ /* 0x000fea0003800000 */
[----:B------:R-:W-:-:S06]  /*9720*/  UISETP.NE.AND UP0, UPT, UR9, 0x3, UPT ;  /* 0x000000030900788c */ /* 0x000fcc000bf05270 */
[----:B------:R-:W-:-:S13]  /*9730*/  PLOP3.LUT P0, PT, PT, PT, UP0, 0x80, 0x0 ;  /* 0x000000000000781c */ /* 0x000fda0003f0f008 */
[----:B------:R-:W-:Y:S05]  /*9740*/  @!P0 BRA `(.L_x_30) ;  /* 0x0000000000048947 */ /* 0x000fea0003800000 */
[----:B------:R-:W-:Y:S01]  /*9750*/  BPT.TRAP 0x1 ;  /* 0x000000040000795c */ /* 0x000fe20000300000 */
.L_x_30:
[----:B------:R-:W-:-:S04]  /*9760*/  UISETP.LT.AND UP0, UPT, UR10, 0x1, UPT ;  /* 0x000000010a00788c */ /* 0x000fc8000bf01270 */
[----:B------:R-:W-:Y:S02]  /*9770*/  USEL UR12, UR10, 0x1, UP0 ;  /* 0x000000010a0c7887 */ /* 0x000fe40008000000 */
[----:B------:R-:W-:Y:S02]  /*9780*/  UISETP.GT.U32.AND UP0, UPT, UR6, 0x1, UPT ;  /* 0x000000010600788c */ /* 0x000fe4000bf04070 */
[----:B------:R-:W-:-:S04]  /*9790*/  UIADD3 UR12, UR5, UR10, -UR12 ;  /* 0x0000000a050c7290 */ /* 0x000fc8000fffe80c */
[----:B------:R-:W-:Y:S01]  /*97a0*/  USHF.L.U32 UR12, UR12, 0x3, URZ ;  /* 0x000000030c0c7899 */ /* 0x000fe2000800063f */
[----:B------:R-:W-:-:S03]  /*97b0*/  PLOP3.LUT P0, PT, PT, PT, UP0, 0x80, 0x0 ;  /* 0x000000000000781c */ /* 0x000fc60003f0f008 */
[----:B------:R-:W-:-:S04]  /*97c0*/  ULOP3.LUT UR12, UR12, 0x8, URZ, 0xc0, !UPT ;  /* 0x000000080c0c7892 */ /* 0x000fc8000f8ec03f */
[----:B------:R-:W-:-:S04]  /*97d0*/  UIADD3 UR12, UR11, 0x10, UR12 ;  /* 0x000000100b0c7890 */ /* 0x000fc8000fffe00c */
[----:B------:R-:W-:-:S09]  /*97e0*/  UPRMT UR12, URZ, 0x654, UR12 ;  /* 0x000006543f0c7896 */ /* 0x000fd2000800000c */
[----:B------:R-:W-:Y:S01]  /*97f0*/  SYNCS.ARRIVE.TRANS64.RED.A1T0 RZ, [UR12], RZ ;  /* 0x000000ffffff79a7 */ /* 0x000fe2000810040c */
[----:B------:R-:W-:Y:S05]  /*9800*/  @P0 BRA `(.L_x_29) ;  /* 0x0000000000040947 */ /* 0x000fea0003800000 */
[----:B------:R-:W-:Y:S01]  /*9810*/  BPT.TRAP 0x1 ;  /* 0x000000040000795c */ /* 0x000fe20000300000 */
.L_x_29:
[----:B------:R4:W-:Y:S01]  /*9820*/  STL [R1+0x188], R3 ;  /* 0x0001880301007387 */ /* 0x0009e20000100800 */
[----:B------:R-:W0:Y:S01]  /*9830*/  LDC R28, c[0x0][0x288] ;  /* 0x0000a200ff1c7b82 */ /* 0x000e220000000800 */
[----:B------:R-:W-:Y:S02]  /*9840*/  ULDC UR11, c[0x0][0x284] ;  /* 0x0000a100000b7ab9 */ /* 0x000fe40000000800 */
[----:B----4-:R-:W4:Y:S04]  /*9850*/  LDL.LU R3, [R1+0x178] ;  /* 0x0001780001037983 */ /* 0x010f280000300800 */
[----:B------:R1:W-:Y:S04]  /*9860*/  STL [R1+0x184], R2 ;  /* 0x0001840201007387 */ /* 0x0003e80000100800 */
[----:B-1----:R-:W2:Y:S04]  /*9870*/  LDL.LU R2, [R1+0x17c] ;  /* 0x00017c0001027983 */ /* 0x002ea80000300800 */
[----:B-----5:R1:W-:Y:S02]  /*9880*/  STL [R1+0x180], R0 ;  /* 0x0001800001007387 */ /* 0x0203e40000100800 */
[----:B-1----:R-:W1:Y:S02]  /*9890*/  S2R R0, SR_TID.X ;  /* 0x0000000000007919 */ /* 0x002e640000002100 */
[----:B-1----:R-:W-:-:S02]  /*98a0*/  SHF.R.U32.HI R24, RZ, 0x2, R0 ;  /* 0x00000002ff187819 */ /* 0x002fc40000011600 */
[----:B------:R-:W-:Y:S02]  /*98b0*/  SHF.R.U32.HI R27, RZ, 0x7, R0 ;  /* 0x00000007ff1b7819 */ /* 0x000fe40000011600 */
[----:B------:R-:W-:Y:S01]  /*98c0*/  LOP3.LUT R25, R24, 0x7, RZ, 0xc0, !PT ;  /* 0x0000000718197812 */ /* 0x000fe200078ec0ff */
[C---:B------:R-:W-:Y:S01]  /*98d0*/  IMAD.SHL.U32 R32, R0.reuse, 0x2, RZ ;  /* 0x0000000200207824 */ /* 0x040fe200078e00ff */
[----:B------:R-:W-:Y:S02]  /*98e0*/  LOP3.LUT R24, R27, 0x1, RZ, 0xc0, !PT ;  /* 0x000000011b187812 */ /* 0x000fe400078ec0ff */
[C---:B------:R-:W-:Y:S02]  /*98f0*/  LOP3.LUT R26, R0.reuse, 0x60, RZ, 0xc0, !PT ;  /* 0x00000060001a7812 */ /* 0x040fe400078ec0ff */
[----:B------:R-:W-:Y:S01]  /*9900*/  LOP3.LUT R27, R0, 0x3, RZ, 0xc0, !PT ;  /* 0x00000003001b7812 */ /* 0x000fe200078ec0ff */
[----:B------:R-:W-:Y:S01]  /*9910*/  IMAD.SHL.U32 R30, R24, 0x40, RZ ;  /* 0x00000040181e7824 */ /* 0x000fe200078e00ff */
[----:B------:R-:W-:-:S04]  /*9920*/  SHF.R.U32.HI R26, RZ, 0x1, R26 ;  /* 0x00000001ff1a7819 */ /* 0x000fc8000001161a */
[----:B------:R-:W-:Y:S01]  /*9930*/  IADD3 R29, RZ, -R26, -R25 ;  /* 0x8000001aff1d7210 */ /* 0x000fe20007ffe819 */
[----:B----4-:R-:W-:Y:S02]  /*9940*/  IMAD R43, R3, 0xa0, RZ ;  /* 0x000000a0032b7824 */ /* 0x010fe400078e02ff */
[----:B------:R1:W5:Y:S02]  /*9950*/  LDL.LU R3, [R1+0x188] ;  /* 0x0001880001037983 */ /* 0x0003640000300800 */
[----:B------:R-:W-:Y:S01]  /*9960*/  IMAD R29, R24, -0x40, R29 ;  /* 0xffffffc0181d7824 */ /* 0x000fe200078e021d */
[----:B------:R-:W-:Y:S01]  /*9970*/  LOP3.LUT R45, R30, 0x40, R25, 0xe2, !PT ;  /* 0x000000401e2d7812 */ /* 0x000fe200078ee219 */
[----:B0-----:R-:W-:Y:S01]  /*9980*/  IMAD R24, R27, -0x2, R28 ;  /* 0xfffffffe1b187824 */ /* 0x001fe200078e021c */
[----:B------:R-:W-:Y:S01]  /*9990*/  ISETP.GE.AND P0, PT, R43, R28, PT ;  /* 0x0000001c2b00720c */ /* 0x000fe20003f06270 */
[C---:B--2---:R-:W-:Y:S02]  /*99a0*/  IMAD.SHL.U32 R44, R2.reuse, 0x100, RZ ;  /* 0x00000100022c7824 */ /* 0x044fe400078e00ff */
[----:B------:R-:W-:-:S02]  /*99b0*/  IMAD.WIDE R40, R2, 0x100, RZ ;  /* 0x0000010002287825 */ /* 0x000fc400078e02ff */
[----:B------:R1:W5:Y:S04]  /*99c0*/  LDL.LU R2, [R1+0x184] ;  /* 0x0001840001027983 */ /* 0x0003680000300800 */
[----:B------:R1:W5:Y:S01]  /*99d0*/  LDL.LU R0, [R1+0x180] ;  /* 0x0001800001007983 */ /* 0x0003620000300800 */
[C---:B------:R-:W-:Y:S01]  /*99e0*/  ISETP.GE.OR P0, PT, R44.reuse, UR11, P0 ;  /* 0x0000000b2c007c0c */ /* 0x040fe20008706670 */
[----:B------:R-:W-:Y:S01]  /*99f0*/  IMAD.MOV.U32 R42, RZ, RZ, -0x1 ;  /* 0xffffffffff2a7424 */ /* 0x000fe200078e00ff */
[----:B------:R-:W-:Y:S02]  /*9a00*/  IADD3 R44, -R44, UR11, R29 ;  /* 0x0000000b2c2c7c10 */ /* 0x000fe4000fffe11d */
[----:B------:R-:W-:Y:S01]  /*9a10*/  LOP3.LUT R32, R43, 0x6, R32, 0xf8, !PT ;  /* 0x000000062b207812 */ /* 0x000fe200078ef820 */
[----:B------:R-:W-:Y:S01]  /*9a20*/  IMAD.IADD R43, R24, 0x1, -R43 ;  /* 0x00000001182b7824 */ /* 0x000fe200078e0a2b */
[----:B------:R-:W-:-:S07]  /*9a30*/  LOP3.LUT R45, R40, R45, R26, 0xfe, !PT ;  /* 0x0000002d282d7212 */ /* 0x000fce00078efe1a */
[----:B-1----:R-:W-:Y:S05]  /*9a40*/  @P0 BRA `(.L_x_31) ;  /* 0x000000b8008c0947 */ /* 0x002fea0003800000 */
[----:B------:R-:W0:Y:S01]  /*9a50*/  LDC.64 R28, c[0x0][0x5c8] ;  /* 0x00017200ff1c7b82 */ /* 0x000e220000000a00 */
[----:B------:R-:W-:Y:S01]  /*9a60*/  USHF.R.S32.HI UR12, URZ, 0x1f, UR13 ;  /* 0x0000001f3f0c7899 */ /* 0x000fe2000801140d */
[--C-:B------:R-:W-:Y:S01]  /*9a70*/  SHF.R.S32.HI R33, RZ, 0x1f, R32.reuse ;  /* 0x0000001fff217819 */ /* 0x100fe20000011420 */
[----:B------:R-:W-:Y:S01]  /*9a80*/  ULDC.64 UR14, c[0x0][0x5d0] ;  /* 0x00017400000e7ab9 */ /* 0x000fe20000000a00 */
[----:B------:R-:W-:Y:S01]  /*9a90*/  BSSY B0, `(.L_x_31) ;  /* 0x0000b9e000007945 */ /* 0x000fe20003800000 */
[----:B------:R-:W-:Y:S02]  /*9aa0*/  UIMAD UR11, UR12, UR14, URZ ;  /* 0x0000000e0c0b72a4 */ /* 0x000fe4000f8e023f */
[----:B------:R-:W-:Y:S02]  /*9ab0*/  IMAD.U32 R27, RZ, RZ, UR14 ;  /* 0x0000000eff1b7e24 */ /* 0x000fe4000f8e00ff */
[----:B------:R-:W-:Y:S02]  /*9ac0*/  UIMAD UR11, UR13, UR15, UR11 ;  /* 0x0000000f0d0b72a4 */ /* 0x000fe4000f8e020b */
[----:B------:R-:W-:Y:S01]  /*9ad0*/  IMAD.WIDE.U32 R26, R27, UR13, R32 ;  /* 0x0000000d1b1a7c25 */ /* 0x000fe2000f8e0020 */
[----:B------:R-:W-:-:S03]  /*9ae0*/  ULDC.64 UR14, c[0x0][0x5c0] ;  /* 0x00017000000e7ab9 */ /* 0x000fc60000000a00 */
[----:B------:R-:W-:Y:S02]  /*9af0*/  VIADD R27, R27, UR11 ;  /* 0x0000000b1b1b7c36 */ /* 0x000fe40008000000 */
[-C--:B0-----:R-:W-:Y:S01]  /*9b00*/  IMAD R24, R41, R28.reuse, RZ ;  /* 0x0000001c29187224 */ /* 0x081fe200078e02ff */
[----:B------:R-:W-:Y:S01]  /*9b10*/  SHF.L.U64.HI R34, R28, 0x3, R29 ;  /* 0x000000031c227819 */ /* 0x000fe2000001021d */
[----:B------:R-:W-:-:S04]  /*9b20*/  IMAD.WIDE.U32 R26, R45, R28, R26 ;  /* 0x0000001c2d1a7225 */ /* 0x000fc800078e001a */
[----:B------:R-:W-:Y:S01]  /*9b30*/  IMAD R25, R45, R29, R24 ;  /* 0x0000001d2d197224 */ /* 0x000fe200078e0218 */
[----:B------:R-:W-:Y:S01]  /*9b40*/  IADD3 R24, P2, R26, UR14, RZ ;  /* 0x0000000e1a187c10 */ /* 0x000fe2000ff5e0ff */
[C---:B------:R-:W-:Y:S01]  /*9b50*/  IMAD.SHL.U32 R35, R28.reuse, 0x8, RZ ;  /* 0x000000081c237824 */ /* 0x040fe200078e00ff */
[----:B------:R-:W-:Y:S01]  /*9b60*/  LEA R30, P3, R28, R26, 0x7 ;  /* 0x0000001a1c1e7211 */ /* 0x000fe200078638ff */
[----:B------:R-:W-:-:S03]  /*9b70*/  IMAD.IADD R27, R27, 0x1, R25 ;  /* 0x000000011b1b7824 */ /* 0x000fc600078e0219 */
[----:B------:R-:W-:Y:S02]  /*9b80*/  IADD3 R26, P1, P0, R26, UR14, R35 ;  /* 0x0000000e1a1a7c10 */ /* 0x000fe4000f83e023 */
[----:B------:R-:W-:Y:S02]  /*9b90*/  IADD3.X R25, R27, UR15, RZ, P2, !PT ;  /* 0x0000000f1b197c10 */ /* 0x000fe400097fe4ff */
[----:B------:R-:W-:Y:S02]  /*9ba0*/  FSETP.NEU.AND P2, PT, RZ, UR8, PT ;  /* 0x00000008ff007c0b */ /* 0x000fe4000bf4d000 */
[----:B------:R-:W-:Y:S02]  /*9bb0*/  LEA.HI.X R31, R28, R27, R29, 0x7, P3 ;  /* 0x0000001b1c1f7211 */ /* 0x000fe400018f3c1d */
[C---:B------:R-:W-:Y:S02]  /*9bc0*/  IADD3 R28, P3, R30.reuse, UR14, RZ ;  /* 0x0000000e1e1c7c10 */ /* 0x040fe4000ff7e0ff */
[----:B------:R-:W-:-:S02]  /*9bd0*/  IADD3 R30, P5, P6, R30, UR14, R35 ;  /* 0x0000000e1e1e7c10 */ /* 0x000fc4000febe023 */
[----:B------:R-:W-:Y:S02]  /*9be0*/  IADD3.X R29, R31, UR15, RZ, P3, !PT ;  /* 0x0000000f1f1d7c10 */ /* 0x000fe40009ffe4ff */
[--C-:B------:R-:W-:Y:S02]  /*9bf0*/  IADD3.X R27, R27, UR15, R34.reuse, P1, P0 ;  /* 0x0000000f1b1b7c10 */ /* 0x100fe40008fe0422 */
[----:B------:R-:W-:Y:S01]  /*9c00*/  IADD3.X R31, R31, UR15, R34, P5, P6 ;  /* 0x0000000f1f1f7c10 */ /* 0x000fe2000afec422 */
[----:B------:R-:W-:Y:S06]  /*9c10*/  @!P2 BRA `(.L_x_32) ;  /* 0x000000880094a947 */ /* 0x000fec0003800000 */
[----:B------:R-:W-:Y:S01]  /*9c20*/  ULDC.64 UR14, c[0x0][0x5b8] ;  /* 0x00016e00000e7ab9 */ /* 0x000fe20000000a00 */
[----:B------:R-:W-:Y:S01]  /*9c30*/  ISETP.GE.AND P3, PT, R44, 0x1, PT ;  /* 0x000000012c00780c */ /* 0x000fe20003f66270 */
[----:B------:R-:W-:Y:S02]  /*9c40*/  UIMAD UR11, UR12, UR14, URZ ;  /* 0x0000000e0c0b72a4 */ /* 0x000fe4000f8e023f */
[----:B------:R-:W-:Y:S01]  /*9c50*/  IMAD.U32 R35, RZ, RZ, UR14 ;  /* 0x0000000eff237e24 */ /* 0x000fe2000f8e00ff */
[----:B------:R-:W-:Y:S01]  /*9c60*/  BSSY B1, `(.L_x_33) ;  /* 0x0000010000017945 */ /* 0x000fe20003800000 */
[----:B------:R-:W-:Y:S01]  /*9c70*/  ISETP.LT.OR P1, PT, R43, 0x1, !P3 ;  /* 0x000000012b00780c */ /* 0x000fe20005f21670 */
[----:B------:R-:W-:Y:S02]  /*9c80*/  UIMAD UR11, UR13, UR15, UR11 ;  /* 0x0000000f0d0b72a4 */ /* 0x000fe4000f8e020b */
[----:B------:R-:W-:Y:S01]  /*9c90*/  IMAD.WIDE.U32 R32, R35, UR13, R32 ;  /* 0x0000000d23207c25 */ /* 0x000fe2000f8e0020 */
[----:B------:R-:W-:Y:S01]  /*9ca0*/  ULDC.64 UR12, c[0x0][0x5b0] ;  /* 0x00016c00000c7ab9 */ /* 0x000fe20000000a00 */
[----:B------:R-:W-:-:S02]  /*9cb0*/  ULDC.64 UR14, c[0x0][0x5a8] ;  /* 0x00016a00000e7ab9 */ /* 0x000fc40000000a00 */
[----:B------:R-:W-:Y:S02]  /*9cc0*/  IMAD.MOV.U32 R38, RZ, RZ, R32 ;  /* 0x000000ffff267224 */ /* 0x000fe400078e0020 */
[----:B------:R-:W-:Y:S02]  /*9cd0*/  VIADD R39, R33, UR11 ;  /* 0x0000000b21277c36 */ /* 0x000fe40008000000 */
[----:B------:R-:W-:Y:S02]  /*9ce0*/  IMAD R34, R41, UR12, RZ ;  /* 0x0000000c29227c24 */ /* 0x000fe4000f8e02ff */
[----:B------:R-:W-:-:S04]  /*9cf0*/  IMAD.WIDE.U32 R32, R45, UR12, R38 ;  /* 0x0000000c2d207c25 */ /* 0x000fc8000f8e0026 */
[--C-:B------:R-:W-:Y:S01]  /*9d00*/  IMAD R35, R45, UR13, R34.reuse ;  /* 0x0000000d2d237c24 */ /* 0x100fe2000f8e0222 */
[----:B------:R-:W-:Y:S02]  /*9d10*/  IADD3 R32, P0, R32, UR14, RZ ;  /* 0x0000000e20207c10 */ /* 0x000fe4000ff1e0ff */
[----:B------:R-:W-:Y:S02]  /*9d20*/  PRMT R34, RZ, 0x7610, R34 ;  /* 0x00007610ff227816 */ /* 0x000fe40000000022 */
[----:B------:R-:W-:Y:S01]  /*9d30*/  IADD3.X R33, R33, UR15, R35, P0, !PT ;  /* 0x0000000f21217c10 */ /* 0x000fe200087fe423 */
[----:B------:R-:W-:Y:S08]  /*9d40*/  @P1 BRA `(.L_x_34) ;  /* 0x0000000000041947 */ /* 0x000ff00003800000 */
[----:B------:R0:W5:Y:S02]  /*9d50*/  LDG.E.U8 R34, desc[UR42][R32.64] ;  /* 0x0000002a20227981 */ /* 0x000164000c1e1100 */
.L_x_34:
[----:B------:R-:W-:Y:S05]  /*9d60*/  BSYNC B1 ;  /* 0x0000000000017941 */ /* 0x000fea0003800000 */
.L_x_33:
[----:B-----5:R-:W-:Y:S01]  /*9d70*/  LOP3.LUT R34, R34, 0xff, RZ, 0xc0, !PT ;  /* 0x000000ff22227812 */ /* 0x020fe200078ec0ff */
[----:B------:R-:W-:Y:S01]  /*9d80*/  BSSY B1, `(.L_x_35) ;  /* 0x000000b000017945 */ /* 0x000fe20003800000 */
[----:B------:R-:W-:Y:S02]  /*9d90*/  ISETP.LT.OR P0, PT, R43, 0x2, !P3 ;  /* 0x000000022b00780c */ /* 0x000fe40005f01670 */
[----:B------:R-:W-:-:S05]  /*9da0*/  F2FP.F16.E4M3.UNPACK_B R34, R34 ;  /* 0x00000022ff22723e */ /* 0x000fca00020006ff */
[----:B------:R-:W-:-:S05]  /*9db0*/  HADD2.F32 R34, -RZ, R34.H0_H0 ;  /* 0x20000022ff227230 */ /* 0x000fca0000004100 */
[----:B------:R-:W-:Y:S01]  /*9dc0*/  FMUL R35, R34, UR8 ;  /* 0x0000000822237c20 */ /* 0x000fe20008400000 */
[----:B------:R-:W-:-:S03]  /*9dd0*/  PRMT R34, RZ, 0x7610, R34 ;  /* 0x00007610ff227816 */ /* 0x000fc60000000022 */
[----:B------:R-:W-:-:S05]  /*9de0*/  FFMA R35, R228, UR7, R35 ;  /* 0x00000007e4237c23 */ /* 0x000fca0008000023 */
[----:B------:R-:W-:-:S05]  /*9df0*/  F2FP.SATFINITE.E4M3.F32.PACK_AB_MERGE_C R35, RZ, R35, RZ ;  /* 0x00000023ff23723e */ /* 0x000fca00048070ff */
[----:B------:R1:W-:Y:S01]  /*9e00*/  @!P1 STG.E.U8 desc[UR42][R24.64], R35 ;  /* 0x0000002318009986 */ /* 0x0003e2000c10112a */
[----:B------:R-:W-:Y:S05]  /*9e10*/  @P0 BRA `(.L_x_36) ;  /* 0x0000000000040947 */ /* 0x000fea0003800000 */
[----:B------:R2:W5:Y:S02]  /*9e20*/  LDG.E.U8 R34, desc[UR42][R32.64+0x1] ;  /* 0x0000012a20227981 */ /* 0x000564000c1e1100 */
.L_x_36:
[----:B------:R-:W-:Y:S05]  /*9e30*/  BSYNC B1 ;  /* 0x0000000000017941 */ /* 0x000fea0003800000 */
.L_x_35:
[----:B-----5:R-:W-:Y:S01]  /*9e40*/  LOP3.LUT R34, R34, 0xff, RZ, 0xc0, !PT ;  /* 0x000000ff22227812 */ /* 0x020fe200078ec0ff */
[----:B------:R-:W-:Y:S01]  /*9e50*/  BSSY B1, `(.L_x_37) ;  /* 0x0000013000017945 */ /* 0x000fe20003800000 */
[----:B------:R-:W-:Y:S02]  /*9e60*/  IADD3 R37, P1, R45, 0x8, RZ ;  /* 0x000000082d257810 */ /* 0x000fe40007f3e0ff */
[----:B------:R-:W-:Y:S02]  /*9e70*/  F2FP.F16.E4M3.UNPACK_B R34, R34 ;  /* 0x00000022ff22723e */ /* 0x000fe400020006ff */
[----:B------:R-:W-:Y:S01]  /*9e80*/  ISETP.GE.AND P2, PT, R44, 0x9, PT ;  /* 0x000000092c00780c */ /* 0x000fe20003f46270 */
[----:B-1----:R-:W-:Y:S02]  /*9e90*/  IMAD.X R35, RZ, RZ, R41, P1 ;  /* 0x000000ffff237224 */ /* 0x002fe400008e0629 */
[----:B------:R-:W-:Y:S01]  /*9ea0*/  HADD2.F32 R34, -RZ, R34.H0_H0 ;  /* 0x20000022ff227230 */ /* 0x000fe20000004100 */
[----:B------:R-:W-:Y:S01]  /*9eb0*/  ISETP.LT.OR P5, PT, R43, 0x1, !P2 ;  /* 0x000000012b00780c */ /* 0x000fe200057a1670 */
[----:B------:R-:W-:-:S03]  /*9ec0*/  IMAD R46, R35, UR12, RZ ;  /* 0x0000000c232e7c24 */ /* 0x000fc6000f8e02ff */
[----:B------:R-:W-:Y:S01]  /*9ed0*/  FMUL R36, R34, UR8 ;  /* 0x0000000822247c20 */ /* 0x000fe20008400000 */
[----:B------:R-:W-:-:S04]  /*9ee0*/  IMAD.WIDE.U32 R34, R37, UR12, R38 ;  /* 0x0000000c25227c25 */ /* 0x000fc8000f8e0026 */
[----:B------:R-:W-:Y:S01]  /*9ef0*/  FFMA R36, R227, UR7, R36 ;  /* 0x00000007e3247c23 */ /* 0x000fe20008000024 */
[----:B------:R-:W-:Y:S01]  /*9f00*/  IMAD R37, R37, UR13, R46 ;  /* 0x0000000d25257c24 */ /* 0x000fe2000f8e022e */
[----:B------:R-:W-:-:S03]  /*9f10*/  IADD3 R34, P1, R34, UR14, RZ ;  /* 0x0000000e22227c10 */ /* 0x000fc6000ff3e0ff */
[----:B------:R-:W-:Y:S02]  /*9f20*/  F2FP.SATFINITE.E4M3.F32.PACK_AB_MERGE_C R47, RZ, R36, RZ ;  /* 0x00000024ff2f723e */ /* 0x000fe400048070ff */
[----:B------:R-:W-:Y:S02]  /*9f30*/  IADD3.X R35, R35, UR15, R37, P1, !PT ;  /* 0x0000000f23237c10 */ /* 0x000fe40008ffe425 */
[----:B------:R-:W-:Y:S01]  /*9f40*/  PRMT R36, RZ, 0x7610, R36 ;  /* 0x00007610ff247816 */ /* 0x000fe20000000024 */
[----:B------:R1:W-:Y:S01]  /*9f50*/  @!P0 STG.E.U8 desc[UR42][R24.64+0x1], R47 ;  /* 0x0000012f18008986 */ /* 0x0003e2000c10112a */
[----:B------:R-:W-:Y:S05]  /*9f60*/  @P5 BRA `(.L_x_38) ;  /* 0x0000000000045947 */ /* 0x000fea0003800000 */
[----:B------:R4:W5:Y:S02]  /*9f70*/  LDG.E.U8 R36, desc[UR42][R34.64] ;  /* 0x0000002a22247981 */ /* 0x000964000c1e1100 */
.L_x_38:
[----:B------:R-:W-:Y:S05]  /*9f80*/  BSYNC B1 ;  /* 0x0000000000017941 */ /* 0x000fea0003800000 */
.L_x_37:
        /* <DEDUP_REMOVED lines=12> */
.L_x_40:
[----:B------:R-:W-:Y:S05]  /*a050*/  BSYNC B1 ;  /* 0x0000000000017941 */ /* 0x000fea0003800000 */
.L_x_39:
[----:B-----5:R-:W-:Y:S01]  /*a060*/  LOP3.LUT R36, R36, 0xff, RZ, 0xc0, !PT ;  /* 0x000000ff24247812 */ /* 0x020fe200078ec0ff */
[----:B------:R-:W-:Y:S01]  /*a070*/  BSSY B1, `(.L_x_41) ;  /* 0x000000b000017945 */ /* 0x000fe20003800000 */
[----:B------:R-:W-:Y:S02]  /*a080*/  ISETP.LT.OR P1, PT, R43, 0x9, !P3 ;  /* 0x000000092b00780c */ /* 0x000fe40005f21670 */
[----:B------:R-:W-:-:S05]  /*a090*/  F2FP.F16.E4M3.UNPACK_B R36, R36 ;  /* 0x00000024ff24723e */ /* 0x000fca00020006ff */
[----:B------:R-:W-:-:S05]  /*a0a0*/  HADD2.F32 R36, -RZ, R36.H0_H0 ;  /* 0x20000024ff247230 */ /* 0x000fca0000004100 */
[----:B------:R-:W-:-:S04]  /*a0b0*/  FMUL R36, R36, UR8 ;  /* 0x0000000824247c20 */ /* 0x000fc80008400000 */
[----:B------:R-:W-:-:S05]  /*a0c0*/  FFMA R36, R225, UR7, R36 ;  /* 0x00000007e1247c23 */ /* 0x000fca0008000024 */
[----:B0-----:R-:W-:Y:S02]  /*a0d0*/  F2FP.SATFINITE.E4M3.F32.PACK_AB_MERGE_C R37, RZ, R36, RZ ;  /* 0x00000024ff25723e */ /* 0x001fe400048070ff */
[----:B------:R-:W-:-:S03]  /*a0e0*/  PRMT R36, RZ, 0x7610, R36 ;  /* 0x00007610ff247816 */ /* 0x000fc60000000024 */
[----:B------:R0:W-:Y:S01]  /*a0f0*/  @!P0 STG.E.U8 desc[UR42][R26.64+0x1], R37 ;  /* 0x000001251a008986 */ /* 0x0001e2000c10112a */
[----:B------:R-:W-:Y:S05]  /*a100*/  @P1 BRA `(.L_x_42) ;  /* 0x0000000000041947 */ /* 0x000fea0003800000 */
[----:B------:R0:W5:Y:S02]  /*a110*/  LDG.E.U8 R36, desc[UR42][R32.64+0x8] ;  /* 0x0000082a20247981 */ /* 0x000164000c1e1100 */
.L_x_42:
[----:B------:R-:W-:Y:S05]  /*a120*/  BSYNC B1 ;  /* 0x0000000000017941 */ /* 0x000fea0003800000 */
.L_x_41:
[----:B-----5:R-:W-:Y:S01]  /*a130*/  LOP3.LUT R36, R36, 0xff, RZ, 0xc0, !PT ;  /* 0x000000ff24247812 */ /* 0x020fe200078ec0ff */
[----:B------:R-:W-:Y:S01]  /*a140*/  BSSY B1, `(.L_x_43) ;  /* 0x000000b000017945 */ /* 0x000fe20003800000 */
[----:B------:R-:W-:Y:S02]  /*a150*/  ISETP.LT.OR P0, PT, R43, 0xa, !P3 ;  /* 0x0000000a2b00780c */ /* 0x000fe40005f01670 */
[----:B------:R-:W-:-:S05]  /*a160*/  F2FP.F16.E4M3.UNPACK_B R36, R36 ;  /* 0x00000024ff24723e */ /* 0x000fca00020006ff */
[----:B------:R-:W-:-:S05]  /*a170*/  HADD2.F32 R36, -RZ, R36.H0_H0 ;  /* 0x20000024ff247230 */ /* 0x000fca0000004100 */
[----:B0-----:R-:W-:Y:S01]  /*a180*/  FMUL R37, R36, UR8 ;  /* 0x0000000824257c20 */ /* 0x001fe20008400000 */
[----:B------:R-:W-:-:S03]  /*a190*/  PRMT R36, RZ, 0x7610, R36 ;  /* 0x00007610ff247816 */ /* 0x000fc60000000024 */
[----:B------:R-:W-:-:S05]  /*a1a0*/  FFMA R37, R224, UR7, R37 ;  /* 0x00000007e0257c23 */ /* 0x000fca0008000025 */
[----:B------:R-:W-:-:S05]  /*a1b0*/  F2FP.SATFINITE.E4M3.F32.PACK_AB_MERGE_C R37, RZ, R37, RZ ;  /* 0x00000025ff25723e */ /* 0x000fca00048070ff */
[----:B------:R0:W-:Y:S01]  /*a1c0*/  @!P1 STG.E.U8 desc[UR42][R24.64+0x8], R37 ;  /* 0x0000082518009986 */ /* 0x0001e2000c10112a */
[----:B------:R-:W-:Y:S05]  /*a1d0*/  @P0 BRA `(.L_x_44) ;  /* 0x0000000000040947 */ /* 0x000fea0003800000 */
[----:B------:R0:W5:Y:S02]  /*a1e0*/  LDG.E.U8 R36, desc[UR42][R32.64+0x9] ;  /* 0x0000092a20247981 */ /* 0x000164000c1e1100 */
.L_x_44:
[----:B------:R-:W-:Y:S05]  /*a1f0*/  BSYNC B1 ;  /* 0x0000000000017941 */ /* 0x000fea0003800000 */
.L_x_43:
        /* <DEDUP_REMOVED lines=12> */
.L_x_46:
[----:B------:R-:W-:Y:S05]  /*a2c0*/  BSYNC B1 ;  /* 0x0000000000017941 */ /* 0x000fea0003800000 */
.L_x_45:
        /* <DEDUP_REMOVED lines=12> */
.L_x_48:
[----:B------:R-:W-:Y:S05]  /*a390*/  BSYNC B1 ;  /* 0x0000000000017941 */ /* 0x000fea0003800000 */
.L_x_47:
        /* <DEDUP_REMOVED lines=12> */
.L_x_50:
[----:B------:R-:W-:Y:S05]  /*a460*/  BSYNC B1 ;  /* 0x0000000000017941 */ /* 0x000fea0003800000 */
.L_x_49:
        /* <DEDUP_REMOVED lines=12> */
.L_x_52:
[----:B------:R-:W-:Y:S05]  /*a530*/  BSYNC B1 ;  /* 0x0000000000017941 */ /* 0x000fea0003800000 */
.L_x_51:
        /* <DEDUP_REMOVED lines=12> */
.L_x_54:
[----:B------:R-:W-:Y:S05]  /*a600*/  BSYNC B1 ;  /* 0x0000000000017941 */ /* 0x000fea0003800000 */
.L_x_53:
        /* <DEDUP_REMOVED lines=12> */
.L_x_56:
[----:B------:R-:W-:Y:S05]  /*a6d0*/  BSYNC B1 ;  /* 0x0000000000017941 */ /* 0x000fea0003800000 */
.L_x_55:
        /* <DEDUP_REMOVED lines=12> */
.L_x_58:
[----:B------:R-:W-:Y:S05]  /*a7a0*/  BSYNC B1 ;  /* 0x0000000000017941 */ /* 0x000fea0003800000 */
.L_x_57:
        /* <DEDUP_REMOVED lines=12> */
.L_x_60:
[----:B------:R-:W-:Y:S05]  /*a870*/  BSYNC B1 ;  /* 0x0000000000017941 */ /* 0x000fea0003800000 */
.L_x_59:
        /* <DEDUP_REMOVED lines=12> */
.L_x_62:
[----:B------:R-:W-:Y:S05]  /*a940*/  BSYNC B1 ;  /* 0x0000000000017941 */ /* 0x000fea0003800000 */
.L_x_61:
        /* <DEDUP_REMOVED lines=12> */
.L_x_64:
[----:B------:R-:W-:Y:S05]  /*aa10*/  BSYNC B1 ;  /* 0x0000000000017941 */ /* 0x000fea0003800000 */
.L_x_63:
[----:B-----5:R-:W-:Y:S01]  /*aa20*/  LOP3.LUT R36, R36, 0xff, RZ, 0xc0, !PT ;  /* 0x000000ff24247812 */ /* 0x020fe200078ec0ff */
[----:B------:R-:W-:Y:S01]  /*aa30*/  BSSY B1, `(.L_x_65) ;  /* 0x0000013000017945 */ /* 0x000fe20003800000 */
[----:B-1----:R-:W-:Y:S02]  /*aa40*/  IADD3 R47, P0, R45, 0x80, RZ ;  /* 0x000000802d2f7810 */ /* 0x002fe40007f1e0ff */
[----:B------:R-:W-:Y:S02]  /*aa50*/  F2FP.F16.E4M3.UNPACK_B R36, R36 ;  /* 0x00000024ff24723e */ /* 0x000fe400020006ff */
[----:B------:R-:W-:Y:S01]  /*aa60*/  ISETP.GE.AND P1, PT, R44, 0x81, PT ;  /* 0x000000812c00780c */ /* 0x000fe20003f26270 */
[----:B0-----:R-:W-:Y:S02]  /*aa70*/  IMAD.X R37, RZ, RZ, R41, P0 ;  /* 0x000000ffff257224 */ /* 0x001fe400000e0629 */
        /* <DEDUP_REMOVED lines=14> */
.L_x_66:
[----:B------:R-:W-:Y:S05]  /*ab60*/  BSYNC B1 ;  /* 0x0000000000017941 */ /* 0x000fea0003800000 */
.L_x_65:
        /* <DEDUP_REMOVED lines=12> */
.L_x_68:
[----:B------:R-:W-:Y:S05]  /*ac30*/  BSYNC B1 ;  /* 0x0000000000017941 */ /* 0x000fea0003800000 */
.L_x_67:
[----:B-----5:R-:W-:Y:S01]  /*ac40*/  LOP3.LUT R46, R46, 0xff, RZ, 0xc0, !PT ;  /* 0x000000ff2e2e7812 */ /* 0x020fe200078ec0ff */
[----:B------:R-:W-:Y:S01]  /*ac50*/  BSSY B1, `(.L_x_69) ;  /* 0x0000013000017945 */ /* 0x000fe20003800000 */
[----:B------:R-:W-:Y:S02]  /*ac60*/  IADD3 R45, P0, R45, 0x88, RZ ;  /* 0x000000882d2d7810 */ /* 0x000fe40007f1e0ff */
[----:B------:R-:W-:-:S03]  /*ac70*/  F2FP.F16.E4M3.UNPACK_B R46, R46 ;  /* 0x0000002eff2e723e */ /* 0x000fc600020006ff */
[----:B------:R-:W-:Y:S01]  /*ac80*/  IMAD.X R40, RZ, RZ, R41, P0 ;  /* 0x000000ffff287224 */ /* 0x000fe200000e0629 */
[----:B------:R-:W-:Y:S01]  /*ac90*/  ISETP.GE.AND P0, PT, R44, 0x89, PT ;  /* 0x000000892c00780c */ /* 0x000fe20003f06270 */
[----:B------:R-:W-:Y:S02]  /*aca0*/  HADD2.F32 R46, -RZ, R46.H0_H0 ;  /* 0x2000002eff2e7230 */ /* 0x000fe40000004100 */
[----:B------:R-:W-:Y:S02]  /*acb0*/  IMAD R40, R40, UR12, RZ ;  /* 0x0000000c28287c24 */ /* 0x000fe4000f8e02ff */
[----:B------:R-:W-:-:S04]  /*acc0*/  IMAD.WIDE.U32 R38, R45, UR12, R38 ;  /* 0x0000000c2d267c25 */ /* 0x000fc8000f8e0026 */
[----:B------:R-:W-:Y:S01]  /*acd0*/  FMUL R46, R46, UR8 ;  /* 0x000000082e2e7c20 */ /* 0x000fe20008400000 */
[----:B------:R-:W-:-:S03]  /*ace0*/  IMAD R45, R45, UR13, R40 ;  /* 0x0000000d2d2d7c24 */ /* 0x000fc6000f8e0228 */
[----:B------:R-:W-:Y:S01]  /*acf0*/  FFMA R46, R211, UR7, R46 ;  /* 0x00000007d32e7c23 */ /* 0x000fe2000800002e */
[----:B------:R-:W-:Y:S02]  /*ad00*/  IADD3 R38, P6, R38, UR14, RZ ;  /* 0x0000000e26267c10 */ /* 0x000fe4000ffde0ff */
[----:B------:R-:W-:Y:S02]  /*ad10*/  PRMT R40, RZ, 0x7610, R40 ;  /* 0x00007610ff287816 */ /* 0x000fe40000000028 */
[----:B------:R-:W-:Y:S02]  /*ad20*/  F2FP.SATFINITE.E4M3.F32.PACK_AB_MERGE_C R41, RZ, R46, RZ ;  /* 0x0000002eff29723e */ /* 0x000fe400048070ff */
[----:B------:R-:W-:-:S03]  /*ad30*/  IADD3.X R39, R39, UR15, R45, P6, !PT ;  /* 0x0000000f27277c10 */ /* 0x000fc6000b7fe42d */
[----:B------:R0:W-:Y:S01]  /*ad40*/  @!P5 STG.E.U8 desc[UR42][R28.64+0x1], R41 ;  /* 0x000001291c00d986 */ /* 0x0001e2000c10112a */
[----:B------:R-:W-:-:S13]  /*ad50*/  ISETP.LT.OR P5, PT, R43, 0x1, !P0 ;  /* 0x000000012b00780c */ /* 0x000fda00047a1670 */
[----:B0-----:R-:W-:Y:S05]  /*ad60*/  @P5 BRA `(.L_x_70) ;  /* 0x0000000000045947 */ /* 0x001fea0003800000 */
[----:B------:R0:W5:Y:S02]  /*ad70*/  LDG.E.U8 R40, desc[UR42][R38.64] ;  /* 0x0000002a26287981 */ /* 0x000164000c1e1100 */
.L_x_70:
[----:B------:R-:W-:Y:S05]  /*ad80*/  BSYNC B1 ;  /* 0x0000000000017941 */ /* 0x000fea0003800000 */
.L_x_69:
        /* <DEDUP_REMOVED lines=12> */
.L_x_72:
[----:B------:R-:W-:Y:S05]  /*ae50*/  BSYNC B1 ;  /* 0x0000000000017941 */ /* 0x000fea0003800000 */
.L_x_71:
        /* <DEDUP_REMOVED lines=12> */
.L_x_74:
[----:B------:R-:W-:Y:S05]  /*af20*/  BSYNC B1 ;  /* 0x0000000000017941 */ /* 0x000fea0003800000 */
.L_x_73:
        /* <DEDUP_REMOVED lines=12> */
.L_x_76:
[----:B------:R-:W-:Y:S05]  /*aff0*/  BSYNC B1 ;  /* 0x0000000000017941 */ /* 0x000fea0003800000 */
.L_x_75:
        /* <DEDUP_REMOVED lines=12> */
.L_x_78:
[----:B------:R-:W-:Y:S05]  /*b0c0*/  BSYNC B1 ;  /* 0x0000000000017941 */ /* 0x000fea0003800000 */
.L_x_77:
        /* <DEDUP_REMOVED lines=12> */
.L_x_80:
[----:B------:R-:W-:Y:S05]  /*b190*/  BSYNC B1 ;  /* 0x0000000000017941 */ /* 0x000fea0003800000 */
.L_x_79:
        /* <DEDUP_REMOVED lines=12> */
.L_x_82:
[----:B------:R-:W-:Y:S05]  /*b260*/  BSYNC B1 ;  /* 0x0000000000017941 */ /* 0x000fea0003800000 */
.L_x_81:
        /* <DEDUP_REMOVED lines=12> */
.L_x_84:
[----:B------:R-:W-:Y:S05]  /*b330*/  BSYNC B1 ;  /* 0x0000000000017941 */ /* 0x000fea0003800000 */
.L_x_83:
        /* <DEDUP_REMOVED lines=12> */
.L_x_86:
[----:B------:R-:W-:Y:S05]  /*b400*/  BSYNC B1 ;  /* 0x0000000000017941 */ /* 0x000fea0003800000 */
.L_x_85:
        /* <DEDUP_REMOVED lines=12> */
.L_x_88:
[----:B------:R-:W-:Y:S05]  /*b4d0*/  BSYNC B1 ;  /* 0x0000000000017941 */ /* 0x000fea0003800000 */
.L_x_87:
        /* <DEDUP_REMOVED lines=12> */
.L_x_90:
[----:B------:R-:W-:Y:S05]  /*b5a0*/  BSYNC B1 ;  /* 0x0000000000017941 */ /* 0x000fea0003800000 */
.L_x_89:
        /* <DEDUP_REMOVED lines=12> */
.L_x_92:
[----:B------:R-:W-:Y:S05]  /*b670*/  BSYNC B1 ;  /* 0x0000000000017941 */ /* 0x000fea0003800000 */
.L_x_91:
        /* <DEDUP_REMOVED lines=12> */
.L_x_94:
[----:B------:R-:W-:Y:S05]  /*b740*/  BSYNC B1 ;  /* 0x0000000000017941 */ /* 0x000fea0003800000 */
.L_x_93:
        /* <DEDUP_REMOVED lines=12> */
.L_x_96:
[----:B------:R-:W-:Y:S05]  /*b810*/  BSYNC B1 ;  /* 0x0000000000017941 */ /* 0x000fea0003800000 */
.L_x_95:
        /* <DEDUP_REMOVED lines=12> */
.L_x_98:
[----:B------:R-:W-:Y:S05]  /*b8e0*/  BSYNC B1 ;  /* 0x0000000000017941 */ /* 0x000fea0003800000 */
.L_x_97:
        /* <DEDUP_REMOVED lines=12> */
.L_x_100:
[----:B------:R-:W-:Y:S05]  /*b9b0*/  BSYNC B1 ;  /* 0x0000000000017941 */ /* 0x000fea0003800000 */
.L_x_99:
        /* <DEDUP_REMOVED lines=12> */
.L_x_102:
[----:B------:R-:W-:Y:S05]  /*ba80*/  BSYNC B1 ;  /* 0x0000000000017941 */ /* 0x000fea0003800000 */
.L_x_101:
        /* <DEDUP_REMOVED lines=12> */
.L_x_104:
[----:B------:R-:W-:Y:S05]  /*bb50*/  BSYNC B1 ;  /* 0x0000000000017941 */ /* 0x000fea0003800000 */
.L_x_103:
        /* <DEDUP_REMOVED lines=12> */
.L_x_106:
[----:B------:R-:W-:Y:S05]  /*bc20*/  BSYNC B1 ;  /* 0x0000000000017941 */ /* 0x000fea0003800000 */
.L_x_105:
        /* <DEDUP_REMOVED lines=12> */
.L_x_108:
[----:B------:R-:W-:Y:S05]  /*bcf0*/  BSYNC B1 ;  /* 0x0000000000017941 */ /* 0x000fea0003800000 */
.L_x_107:
        /* <DEDUP_REMOVED lines=12> */
.L_x_110:
[----:B------:R-:W-:Y:S05]  /*bdc0*/  BSYNC B1 ;  /* 0x0000000000017941 */ /* 0x000fea0003800000 */
.L_x_109:
        /* <DEDUP_REMOVED lines=12> */
.L_x_112:
[----:B------:R-:W-:Y:S05]  /*be90*/  BSYNC B1 ;  /* 0x0000000000017941 */ /* 0x000fea0003800000 */
.L_x_111:
        /* <DEDUP_REMOVED lines=12> */
.L_x_114:
[----:B------:R-:W-:Y:S05]  /*bf60*/  BSYNC B1 ;  /* 0x0000000000017941 */ /* 0x000fea0003800000 */
.L_x_113:
        /* <DEDUP_REMOVED lines=12> */
.L_x_116:
[----:B------:R-:W-:Y:S05]  /*c030*/  BSYNC B1 ;  /* 0x0000000000017941 */ /* 0x000fea0003800000 */
.L_x_115:
        /* <DEDUP_REMOVED lines=12> */
.L_x_118:
[----:B------:R-:W-:Y:S05]  /*c100*/  BSYNC B1 ;  /* 0x0000000000017941 */ /* 0x000fea0003800000 */
.L_x_117:
        /* <DEDUP_REMOVED lines=12> */
.L_x_120:
[----:B------:R-:W-:Y:S05]  /*c1d0*/  BSYNC B1 ;  /* 0x0000000000017941 */ /* 0x000fea0003800000 */
.L_x_119:
        /* <DEDUP_REMOVED lines=12> */
.L_x_122:
[----:B------:R-:W-:Y:S05]  /*c2a0*/  BSYNC B1 ;  /* 0x0000000000017941 */ /* 0x000fea0003800000 */
.L_x_121:
        /* <DEDUP_REMOVED lines=12> */
.L_x_124:
[----:B------:R-:W-:Y:S05]  /*c370*/  BSYNC B1 ;  /* 0x0000000000017941 */ /* 0x000fea0003800000 */
.L_x_123:
[----:B-----5:R-:W-:Y:S01]  /*c380*/  LOP3.LUT R40, R40, 0xff, RZ, 0xc0, !PT ;  /* 0x000000ff28287812 */ /* 0x020fe200078ec0ff */
[----:B------:R-:W-:Y:S01]  /*c390*/  BSSY B1, `(.L_x_125) ;  /* 0x000000b000017945 */ /* 0x000fe20003800000 */
[----:B------:R-:W-:Y:S02]  /*c3a0*/  ISETP.LT.OR P5, PT, R43, 0x39, !P2 ;  /* 0x000000392b00780c */ /* 0x000fe400057a1670 */
[----:B------:R-:W-:-:S05]  /*c3b0*/  F2FP.F16.E4M3.UNPACK_B R40, R40 ;  /* 0x00000028ff28723e */ /* 0x000fca00020006ff */
[----:B------:R-:W-:-:S05]  /*c3c0*/  HADD2.F32 R40, -RZ, R40.H0_H0 ;  /* 0x20000028ff287230 */ /* 0x000fca0000004100 */
[----:B------:R-:W-:-:S04]  /*c3d0*/  FMUL R40, R40, UR8 ;  /* 0x0000000828287c20 */ /* 0x000fc80008400000 */
[----:B------:R-:W-:Y:S01]  /*c3e0*/  FFMA R40, R23, UR7, R40 ;  /* 0x0000000717287c23 */ /* 0x000fe20008000028 */
[----:B------:R-:W-:-:S04]  /*c3f0*/  PRMT R23, RZ, 0x7610, R23 ;  /* 0x00007610ff177816 */ /* 0x000fc80000000017 */
[----:B0-----:R-:W-:-:S05]  /*c400*/  F2FP.SATFINITE.E4M3.F32.PACK_AB_MERGE_C R41, RZ, R40, RZ ;  /* 0x00000028ff29723e */ /* 0x001fca00048070ff */
[----:B------:R0:W-:Y:S01]  /*c410*/  @!P6 STG.E.U8 desc[UR42][R24.64+0x39], R41 ;  /* 0x000039291800e986 */ /* 0x0001e2000c10112a */
[----:B------:R-:W-:Y:S05]  /*c420*/  @P5 BRA `(.L_x_126) ;  /* 0x0000000000045947 */ /* 0x000fea0003800000 */
[----:B------:R0:W5:Y:S02]  /*c430*/  LDG.E.U8 R23, desc[UR42][R34.64+0x38] ;  /* 0x0000382a22177981 */ /* 0x000164000c1e1100 */
.L_x_126:
[----:B------:R-:W-:Y:S05]  /*c440*/  BSYNC B1 ;  /* 0x0000000000017941 */ /* 0x000fea0003800000 */
.L_x_125:
        /* <DEDUP_REMOVED lines=8> */
[----:B------:R-:W-:-:S05]  /*c4d0*/  F2FP.SATFINITE.E4M3.F32.PACK_AB_MERGE_C R23, RZ, R23, RZ ;  /* 0x00000017ff17723e */ /* 0x000fca00048070ff */
[----:B------:R0:W-:Y:S01]  /*c4e0*/  @!P5 STG.E.U8 desc[UR42][R26.64+0x38], R23 ;  /* 0x000038171a00d986 */ /* 0x0001e2000c10112a */
[----:B------:R-:W-:Y:S05]  /*c4f0*/  @P6 BRA `(.L_x_128) ;  /* 0x0000000000046947 */ /* 0x000fea0003800000 */
[----:B------:R0:W5:Y:S02]  /*c500*/  LDG.E.U8 R22, desc[UR42][R34.64+0x39] ;  /* 0x0000392a22167981 */ /* 0x000164000c1e1100 */
.L_x_128:
[----:B------:R-:W-:Y:S05]  /*c510*/  BSYNC B1 ;  /* 0x0000000000017941 */ /* 0x000fea0003800000 */
.L_x_127:
        /* <DEDUP_REMOVED lines=12> */
.L_x_130:
[----:B------:R-:W-:Y:S05]  /*c5e0*/  BSYNC B1 ;  /* 0x0000000000017941 */ /* 0x000fea0003800000 */
.L_x_129:
        /* <DEDUP_REMOVED lines=12> */
.L_x_132:
[----:B------:R-:W-:Y:S05]  /*c6b0*/  BSYNC B1 ;  /* 0x0000000000017941 */ /* 0x000fea0003800000 */
.L_x_131:
        /* <DEDUP_REMOVED lines=12> */
.L_x_134:
[----:B------:R-:W-:Y:S05]  /*c780*/  BSYNC B1 ;  /* 0x0000000000017941 */ /* 0x000fea0003800000 */
.L_x_133:
        /* <DEDUP_REMOVED lines=12> */
.L_x_136:
[----:B------:R-:W-:Y:S05]  /*c850*/  BSYNC B1 ;  /* 0x0000000000017941 */ /* 0x000fea0003800000 */
.L_x_135:
        /* <DEDUP_REMOVED lines=12> */
.L_x_138:
[----:B------:R-:W-:Y:S05]  /*c920*/  BSYNC B1 ;  /* 0x0000000000017941 */ /* 0x000fea0003800000 */
.L_x_137:
        /* <DEDUP_REMOVED lines=12> */
.L_x_140:
[----:B------:R-:W-:Y:S05]  /*c9f0*/  BSYNC B1 ;  /* 0x0000000000017941 */ /* 0x000fea0003800000 */
.L_x_139:
        /* <DEDUP_REMOVED lines=12> */
.L_x_142:
[----:B------:R-:W-:Y:S05]  /*cac0*/  BSYNC B1 ;  /* 0x0000000000017941 */ /* 0x000fea0003800000 */
.L_x_141:
        /* <DEDUP_REMOVED lines=12> */
.L_x_144:
[----:B------:R-:W-:Y:S05]  /*cb90*/  BSYNC B1 ;  /* 0x0000000000017941 */ /* 0x000fea0003800000 */
.L_x_143:
        /* <DEDUP_REMOVED lines=12> */
.L_x_146:
[----:B------:R-:W-:Y:S05]  /*cc60*/  BSYNC B1 ;  /* 0x0000000000017941 */ /* 0x000fea0003800000 */
.L_x_145:
        /* <DEDUP_REMOVED lines=12> */
.L_x_148:
[----:B------:R-:W-:Y:S05]  /*cd30*/  BSYNC B1 ;  /* 0x0000000000017941 */ /* 0x000fea0003800000 */
.L_x_147:
        /* <DEDUP_REMOVED lines=12> */
.L_x_150:
[----:B------:R-:W-:Y:S05]  /*ce00*/  BSYNC B1 ;  /* 0x0000000000017941 */ /* 0x000fea0003800000 */
.L_x_149:
        /* <DEDUP_REMOVED lines=12> */
.L_x_152:
[----:B------:R-:W-:Y:S05]  /*ced0*/  BSYNC B1 ;  /* 0x0000000000017941 */ /* 0x000fea0003800000 */
.L_x_151:
        /* <DEDUP_REMOVED lines=12> */
.L_x_154:
[----:B------:R-:W-:Y:S05]  /*cfa0*/  BSYNC B1 ;  /* 0x0000000000017941 */ /* 0x000fea0003800000 */
.L_x_153:
        /* <DEDUP_REMOVED lines=12> */
.L_x_156:
[----:B------:R-:W-:Y:S05]  /*d070*/  BSYNC B1 ;  /* 0x0000000000017941 */ /* 0x000fea0003800000 */
.L_x_155:
        /* <DEDUP_REMOVED lines=12> */
.L_x_158:
[----:B------:R-:W-:Y:S05]  /*d140*/  BSYNC B1 ;  /* 0x0000000000017941 */ /* 0x000fea0003800000 */
.L_x_157:
        /* <DEDUP_REMOVED lines=12> */
.L_x_160:
[----:B------:R-:W-:Y:S05]  /*d210*/  BSYNC B1 ;  /* 0x0000000000017941 */ /* 0x000fea0003800000 */
.L_x_159:
        /* <DEDUP_REMOVED lines=12> */
.L_x_162:
[----:B------:R-:W-:Y:S05]  /*d2e0*/  BSYNC B1 ;  /* 0x0000000000017941 */ /* 0x000fea0003800000 */
.L_x_161:
        /* <DEDUP_REMOVED lines=12> */
.L_x_164:
[----:B------:R-:W-:Y:S05]  /*d3b0*/  BSYNC B1 ;  /* 0x0000000000017941 */ /* 0x000fea0003800000 */
.L_x_163:
        /* <DEDUP_REMOVED lines=12> */
.L_x_166:
[----:B------:R-:W-:Y:S05]  /*d480*/  BSYNC B1 ;  /* 0x0000000000017941 */ /* 0x000fea0003800000 */
.L_x_165:
        /* <DEDUP_REMOVED lines=12> */
.L_x_168:
[----:B------:R-:W-:Y:S05]  /*d550*/  BSYNC B1 ;  /* 0x0000000000017941 */ /* 0x000fea0003800000 */
.L_x_167:
[----:B-----5:R-:W-:Y:S01]  /*d560*/  LOP3.LUT R2, R2, 0xff, RZ, 0xc0, !PT ;  /* 0x000000ff02027812 */ /* 0x020fe200078ec0ff */
[----:B------:R-:W-:Y:S01]  /*d570*/  BSSY B1, `(.L_x_169) ;  /* 0x000000b000017945 */ /* 0x000fe20003800000 */
[----:B------:R-:W-:Y:S02]  /*d580*/  ISETP.LT.OR P5, PT, R43, 0x49, !P3 ;  /* 0x000000492b00780c */ /* 0x000fe40005fa1670 */
[----:B------:R-:W-:-:S05]  /*d590*/  F2FP.F16.E4M3.UNPACK_B R2, R2 ;  /* 0x00000002ff02723e */ /* 0x000fca00020006ff */
[----:B------:R-:W-:-:S05]  /*d5a0*/  HADD2.F32 R2, -RZ, R2.H0_H0 ;  /* 0x20000002ff027230 */ /* 0x000fca0000004100 */
[----:B0-----:R-:W-:-:S04]  /*d5b0*/  FMUL R3, R2, UR8 ;  /* 0x0000000802037c20 */ /* 0x001fc80008400000 */
[----:B------:R-:W-:Y:S01]  /*d5c0*/  FFMA R3, R0, UR7, R3 ;  /* 0x0000000700037c23 */ /* 0x000fe20008000003 */
[----:B------:R-:W-:-:S04]  /*d5d0*/  PRMT R0, RZ, 0x7610, R0 ;  /* 0x00007610ff007816 */ /* 0x000fc80000000000 */
[----:B------:R-:W-:-:S05]  /*d5e0*/  F2FP.SATFINITE.E4M3.F32.PACK_AB_MERGE_C R3, RZ, R3, RZ ;  /* 0x00000003ff03723e */ /* 0x000fca00048070ff */
[----:B------:R0:W-:Y:S01]  /*d5f0*/  @!P6 STG.E.U8 desc[UR42][R26.64+0x41], R3 ;  /* 0x000041031a00e986 */ /* 0x0001e2000c10112a */
[----:B------:R-:W-:Y:S05]  /*d600*/  @P5 BRA `(.L_x_170) ;  /* 0x0000000000045947 */ /* 0x000fea0003800000 */
[----:B------:R0:W5:Y:S02]  /*d610*/  LDG.E.U8 R0, desc[UR42][R32.64+0x48] ;  /* 0x0000482a20007981 */ /* 0x000164000c1e1100 */
.L_x_170:
[----:B------:R-:W-:Y:S05]  /*d620*/  BSYNC B1 ;  /* 0x0000000000017941 */ /* 0x000fea0003800000 */
.L_x_169:
[----:B------:R-:W2:Y:S01]  /*d630*/  LDL.LU R2, [R1] ;  /* 0x0000000001027983 */ /* 0x000ea20000300800 */
[----:B-----5:R-:W-:Y:S01]  /*d640*/  LOP3.LUT R0, R0, 0xff, RZ, 0xc0, !PT ;  /* 0x000000ff00007812 */ /* 0x020fe200078ec0ff */
[----:B------:R-:W-:Y:S01]  /*d650*/  BSSY B1, `(.L_x_171) ;  /* 0x000000b000017945 */ /* 0x000fe20003800000 */
[----:B------:R-:W-:Y:S02]  /*d660*/  ISETP.LT.OR P6, PT, R43, 0x4a, !P3 ;  /* 0x0000004a2b00780c */ /* 0x000fe40005fc1670 */
[----:B------:R-:W-:-:S05]  /*d670*/  F2FP.F16.E4M3.UNPACK_B R0, R0 ;  /* 0x00000000ff00723e */ /* 0x000fca00020006ff */
[----:B------:R-:W-:-:S05]  /*d680*/  HADD2.F32 R0, -RZ, R0.H0_H0 ;  /* 0x20000000ff007230 */ /* 0x000fca0000004100 */
[----:B------:R-:W-:-:S04]  /*d690*/  FMUL R0, R0, UR8 ;  /* 0x0000000800007c20 */ /* 0x000fc80008400000 */
[----:B--2---:R-:W-:-:S05]  /*d6a0*/  FFMA R0, R2, UR7, R0 ;  /* 0x0000000702007c23 */ /* 0x004fca0008000000 */
[----:B0-----:R-:W-:Y:S02]  /*d6b0*/  F2FP.SATFINITE.E4M3.F32.PACK_AB_MERGE_C R3, RZ, R0, RZ ;  /* 0x00000000ff03723e */ /* 0x001fe400048070ff */
[----:B------:R-:W-:-:S03]  /*d6c0*/  PRMT R0, RZ, 0x7610, R0 ;  /* 0x00007610ff007816 */ /* 0x000fc60000000000 */
[----:B------:R0:W-:Y:S01]  /*d6d0*/  @!P5 STG.E.U8 desc[UR42][R24.64+0x48], R3 ;  /* 0x000048031800d986 */ /* 0x0001e2000c10112a */
[----:B------:R-:W-:Y:S05]  /*d6e0*/  @P6 BRA `(.L_x_172) ;  /* 0x0000000000046947 */ /* 0x000fea0003800000 */
[----:B------:R2:W5:Y:S02]  /*d6f0*/  LDG.E.U8 R0, desc[UR42][R32.64+0x49] ;  /* 0x0000492a20007981 */ /* 0x000564000c1e1100 */
.L_x_172:
[----:B------:R-:W-:Y:S05]  /*d700*/  BSYNC B1 ;  /* 0x0000000000017941 */ /* 0x000fea0003800000 */
.L_x_171:
[----:B------:R-:W3:Y:S01]  /*d710*/  LDL.LU R2, [R1+0x4] ;  /* 0x0000040001027983 */ /* 0x000ee20000300800 */
[----:B-----5:R-:W-:Y:S01]  /*d720*/  LOP3.LUT R0, R0, 0xff, RZ, 0xc0, !PT ;  /* 0x000000ff00007812 */ /* 0x020fe200078ec0ff */
[----:B------:R-:W-:Y:S01]  /*d730*/  BSSY B1, `(.L_x_173) ;  /* 0x000000b000017945 */ /* 0x000fe20003800000 */
[----:B------:R-:W-:Y:S02]  /*d740*/  ISETP.LT.OR P5, PT, R43, 0x49, !P2 ;  /* 0x000000492b00780c */ /* 0x000fe400057a1670 */
[----:B------:R-:W-:-:S05]  /*d750*/  F2FP.F16.E4M3.UNPACK_B R0, R0 ;  /* 0x00000000ff00723e */ /* 0x000fca00020006ff */
[----:B------:R-:W-:-:S05]  /*d760*/  HADD2.F32 R0, -RZ, R0.H0_H0 ;  /* 0x20000000ff007230 */ /* 0x000fca0000004100 */
[----:B------:R-:W-:-:S04]  /*d770*/  FMUL R0, R0, UR8 ;  /* 0x0000000800007c20 */ /* 0x000fc80008400000 */
[----:B---3--:R-:W-:-:S05]  /*d780*/  FFMA R0, R2, UR7, R0 ;  /* 0x0000000702007c23 */ /* 0x008fca0008000000 */
[----:B0-----:R-:W-:Y:S02]  /*d790*/  F2FP.SATFINITE.E4M3.F32.PACK_AB_MERGE_C R3, RZ, R0, RZ ;  /* 0x00000000ff03723e */ /* 0x001fe400048070ff */
[----:B------:R-:W-:-:S03]  /*d7a0*/  PRMT R0, RZ, 0x7610, R0 ;  /* 0x00007610ff007816 */ /* 0x000fc60000000000 */
[----:B------:R0:W-:Y:S01]  /*d7b0*/  @!P6 STG.E.U8 desc[UR42][R24.64+0x49], R3 ;  /* 0x000049031800e986 */ /* 0x0001e2000c10112a */
[----:B------:R-:W-:Y:S05]  /*d7c0*/  @P5 BRA `(.L_x_174) ;  /* 0x0000000000045947 */ /* 0x000fea0003800000 */
[----:B------:R3:W5:Y:S02]  /*d7d0*/  LDG.E.U8 R0, desc[UR42][R34.64+0x48] ;  /* 0x0000482a22007981 */ /* 0x000764000c1e1100 */
.L_x_174:
[----:B------:R-:W-:Y:S05]  /*d7e0*/  BSYNC B1 ;  /* 0x0000000000017941 */ /* 0x000fea0003800000 */
.L_x_173:
[----:B------:R-:W2:Y:S01]  /*d7f0*/  LDL.LU R2, [R1+0x8] ;  /* 0x0000080001027983 */ /* 0x000ea20000300800 */
        /* <DEDUP_REMOVED lines=12> */
.L_x_176:
[----:B------:R-:W-:Y:S05]  /*d8c0*/  BSYNC B1 ;  /* 0x0000000000017941 */ /* 0x000fea0003800000 */
.L_x_175:
        /* <DEDUP_REMOVED lines=13> */
.L_x_178:
[----:B------:R-:W-:Y:S05]  /*d9a0*/  BSYNC B1 ;  /* 0x0000000000017941 */ /* 0x000fea0003800000 */
.L_x_177:
        /* <DEDUP_REMOVED lines=13> */
.L_x_180:
[----:B------:R-:W-:Y:S05]  /*da80*/  BSYNC B1 ;  /* 0x0000000000017941 */ /* 0x000fea0003800000 */
.L_x_179:
        /* <DEDUP_REMOVED lines=13> */
.L_x_182:
[----:B------:R-:W-:Y:S05]  /*db60*/  BSYNC B1 ;  /* 0x0000000000017941 */ /* 0x000fea0003800000 */
.L_x_181:
        /* <DEDUP_REMOVED lines=13> */
.L_x_184:
[----:B------:R-:W-:Y:S05]  /*dc40*/  BSYNC B1 ;  /* 0x0000000000017941 */ /* 0x000fea0003800000 */
.L_x_183:
        /* <DEDUP_REMOVED lines=13> */
.L_x_186:
[----:B------:R-:W-:Y:S05]  /*dd20*/  BSYNC B1 ;  /* 0x0000000000017941 */ /* 0x000fea0003800000 */
.L_x_185:
        /* <DEDUP_REMOVED lines=13> */
.L_x_188:
[----:B------:R-:W-:Y:S05]  /*de00*/  BSYNC B1 ;  /* 0x0000000000017941 */ /* 0x000fea0003800000 */
.L_x_187:
        /* <DEDUP_REMOVED lines=13> */
.L_x_190:
[----:B------:R-:W-:Y:S05]  /*dee0*/  BSYNC B1 ;  /* 0x0000000000017941 */ /* 0x000fea0003800000 */
.L_x_189:
        /* <DEDUP_REMOVED lines=13> */
.L_x_192:
[----:B------:R-:W-:Y:S05]  /*dfc0*/  BSYNC B1 ;  /* 0x0000000000017941 */ /* 0x000fea0003800000 */
.L_x_191:
        /* <DEDUP_REMOVED lines=13> */
.L_x_194:
[----:B------:R-:W-:Y:S05]  /*e0a0*/  BSYNC B1 ;  /* 0x0000000000017941 */ /* 0x000fea0003800000 */
.L_x_193:
        /* <DEDUP_REMOVED lines=13> */
.L_x_196:
[----:B------:R-:W-:Y:S05]  /*e180*/  BSYNC B1 ;  /* 0x0000000000017941 */ /* 0x000fea0003800000 */
.L_x_195:
        /* <DEDUP_REMOVED lines=13> */
.L_x_198:
[----:B------:R-:W-:Y:S05]  /*e260*/  BSYNC B1 ;  /* 0x0000000000017941 */ /* 0x000fea0003800000 */
.L_x_197:
        /* <DEDUP_REMOVED lines=13> */
.L_x_200:
[----:B------:R-:W-:Y:S05]  /*e340*/  BSYNC B1 ;  /* 0x0000000000017941 */ /* 0x000fea0003800000 */
.L_x_199:
        /* <DEDUP_REMOVED lines=13> */
.L_x_202:
[----:B------:R-:W-:Y:S05]  /*e420*/  BSYNC B1 ;  /* 0x0000000000017941 */ /* 0x000fea0003800000 */
.L_x_201:
        /* <DEDUP_REMOVED lines=13> */
.L_x_204:
[----:B------:R-:W-:Y:S05]  /*e500*/  BSYNC B1 ;  /* 0x0000000000017941 */ /* 0x000fea0003800000 */
.L_x_203:
        /* <DEDUP_REMOVED lines=13> */
.L_x_206:
[----:B------:R-:W-:Y:S05]  /*e5e0*/  BSYNC B1 ;  /* 0x0000000000017941 */ /* 0x000fea0003800000 */
.L_x_205:
        /* <DEDUP_REMOVED lines=13> */
.L_x_208:
[----:B------:R-:W-:Y:S05]  /*e6c0*/  BSYNC B1 ;  /* 0x0000000000017941 */ /* 0x000fea0003800000 */
.L_x_207:
        /* <DEDUP_REMOVED lines=13> */
.L_x_210:
[----:B------:R-:W-:Y:S05]  /*e7a0*/  BSYNC B1 ;  /* 0x0000000000017941 */ /* 0x000fea0003800000 */
.L_x_209:
        /* <DEDUP_REMOVED lines=13> */
.L_x_212:
[----:B------:R-:W-:Y:S05]  /*e880*/  BSYNC B1 ;  /* 0x0000000000017941 */ /* 0x000fea0003800000 */
.L_x_211:
        /* <DEDUP_REMOVED lines=13> */
.L_x_214:
[----:B------:R-:W-:Y:S05]  /*e960*/  BSYNC B1 ;  /* 0x0000000000017941 */ /* 0x000fea0003800000 */
.L_x_213:
        /* <DEDUP_REMOVED lines=13> */
.L_x_216:
[----:B------:R-:W-:Y:S05]  /*ea40*/  BSYNC B1 ;  /* 0x0000000000017941 */ /* 0x000fea0003800000 */
.L_x_215:
        /* <DEDUP_REMOVED lines=13> */
.L_x_218:
[----:B------:R-:W-:Y:S05]  /*eb20*/  BSYNC B1 ;  /* 0x0000000000017941 */ /* 0x000fea0003800000 */
.L_x_217:
        /* <DEDUP_REMOVED lines=13> */
.L_x_220:
[----:B------:R-:W-:Y:S05]  /*ec00*/  BSYNC B1 ;  /* 0x0000000000017941 */ /* 0x000fea0003800000 */
.L_x_219:
        /* <DEDUP_REMOVED lines=13> */
.L_x_222:
[----:B------:R-:W-:Y:S05]  /*ece0*/  BSYNC B1 ;  /* 0x0000000000017941 */ /* 0x000fea0003800000 */
.L_x_221:
        /* <DEDUP_REMOVED lines=13> */
.L_x_224:
[----:B------:R-:W-:Y:S05]  /*edc0*/  BSYNC B1 ;  /* 0x0000000000017941 */ /* 0x000fea0003800000 */
.L_x_223:
        /* <DEDUP_REMOVED lines=13> */
.L_x_226:
[----:B------:R-:W-:Y:S05]  /*eea0*/  BSYNC B1 ;  /* 0x0000000000017941 */ /* 0x000fea0003800000 */
.L_x_225:
        /* <DEDUP_REMOVED lines=13> */
.L_x_228:
[----:B------:R-:W-:Y:S05]  /*ef80*/  BSYNC B1 ;  /* 0x0000000000017941 */ /* 0x000fea0003800000 */
.L_x_227:
        /* <DEDUP_REMOVED lines=13> */
.L_x_230:
[----:B------:R-:W-:Y:S05]  /*f060*/  BSYNC B1 ;  /* 0x0000000000017941 */ /* 0x000fea0003800000 */
.L_x_229:
        /* <DEDUP_REMOVED lines=13> */
.L_x_232:
[----:B------:R-:W-:Y:S05]  /*f140*/  BSYNC B1 ;  /* 0x0000000000017941 */ /* 0x000fea0003800000 */
.L_x_231:
        /* <DEDUP_REMOVED lines=13> */
.L_x_234:
[----:B------:R-:W-:Y:S05]  /*f220*/  BSYNC B1 ;  /* 0x0000000000017941 */ /* 0x000fea0003800000 */
.L_x_233:
        /* <DEDUP_REMOVED lines=13> */
.L_x_236:
[----:B------:R-:W-:Y:S05]  /*f300*/  BSYNC B1 ;  /* 0x0000000000017941 */ /* 0x000fea0003800000 */
.L_x_235:
        /* <DEDUP_REMOVED lines=13> */
.L_x_238:
[----:B------:R-:W-:Y:S05]  /*f3e0*/  BSYNC B1 ;  /* 0x0000000000017941 */ /* 0x000fea0003800000 */
.L_x_237:
        /* <DEDUP_REMOVED lines=13> */
.L_x_240:
[----:B------:R-:W-:Y:S05]  /*f4c0*/  BSYNC B1 ;  /* 0x0000000000017941 */ /* 0x000fea0003800000 */
.L_x_239:
        /* <DEDUP_REMOVED lines=13> */
.L_x_242:
[----:B------:R-:W-:Y:S05]  /*f5a0*/  BSYNC B1 ;  /* 0x0000000000017941 */ /* 0x000fea0003800000 */
.L_x_241:
        /* <DEDUP_REMOVED lines=13> */
.L_x_244:
[----:B------:R-:W-:Y:S05]  /*f680*/  BSYNC B1 ;  /* 0x0000000000017941 */ /* 0x000fea0003800000 */
.L_x_243:
        /* <DEDUP_REMOVED lines=13> */
.L_x_246:
[----:B------:R-:W-:Y:S05]  /*f760*/  BSYNC B1 ;  /* 0x0000000000017941 */ /* 0x000fea0003800000 */
.L_x_245:
        /* <DEDUP_REMOVED lines=13> */
.L_x_248:
[----:B------:R-:W-:Y:S05]  /*f840*/  BSYNC B1 ;  /* 0x0000000000017941 */ /* 0x000fea0003800000 */
.L_x_247:
        /* <DEDUP_REMOVED lines=13> */
.L_x_250:
[----:B------:R-:W-:Y:S05]  /*f920*/  BSYNC B1 ;  /* 0x0000000000017941 */ /* 0x000fea0003800000 */
.L_x_249:
        /* <DEDUP_REMOVED lines=13> */
.L_x_252:
[----:B------:R-:W-:Y:S05]  /*fa00*/  BSYNC B1 ;  /* 0x0000000000017941 */ /* 0x000fea0003800000 */
.L_x_251:
        /* <DEDUP_REMOVED lines=13> */
.L_x_254:
[----:B------:R-:W-:Y:S05]  /*fae0*/  BSYNC B1 ;  /* 0x0000000000017941 */ /* 0x000fea0003800000 */
.L_x_253:
        /* <DEDUP_REMOVED lines=13> */
.L_x_256:
[----:B------:R-:W-:Y:S05]  /*fbc0*/  BSYNC B1 ;  /* 0x0000000000017941 */ /* 0x000fea0003800000 */
.L_x_255:
        /* <DEDUP_REMOVED lines=13> */
.L_x_258:
[----:B------:R-:W-:Y:S05]  /*fca0*/  BSYNC B1 ;  /* 0x0000000000017941 */ /* 0x000fea0003800000 */
.L_x_257:
        /* <DEDUP_REMOVED lines=13> */
.L_x_260:
[----:B------:R-:W-:Y:S05]  /*fd80*/  BSYNC B1 ;  /* 0x0000000000017941 */ /* 0x000fea0003800000 */
.L_x_259:
        /* <DEDUP_REMOVED lines=13> */
.L_x_262:
[----:B------:R-:W-:Y:S05]  /*fe60*/  BSYNC B1 ;  /* 0x0000000000017941 */ /* 0x000fea0003800000 */
.L_x_261:
        /* <DEDUP_REMOVED lines=13> */
.L_x_264:
[----:B------:R-:W-:Y:S05]  /*ff40*/  BSYNC B1 ;  /* 0x0000000000017941 */ /* 0x000fea0003800000 */
.L_x_263:
        /* <DEDUP_REMOVED lines=13> */
.L_x_266:
[----:B------:R-:W-:Y:S05]  /*10020*/  BSYNC B1 ;  /* 0x0000000000017941 */ /* 0x000fea0003800000 */
.L_x_265:
        /* <DEDUP_REMOVED lines=13> */
.L_x_268:
[----:B------:R-:W-:Y:S05]  /*10100*/  BSYNC B1 ;  /* 0x0000000000017941 */ /* 0x000fea0003800000 */
.L_x_267:
        /* <DEDUP_REMOVED lines=13> */
.L_x_270:
[----:B------:R-:W-:Y:S05]  /*101e0*/  BSYNC B1 ;  /* 0x0000000000017941 */ /* 0x000fea0003800000 */
.L_x_269:
        /* <DEDUP_REMOVED lines=13> */
.L_x_272:
[----:B------:R-:W-:Y:S05]  /*102c0*/  BSYNC B1 ;  /* 0x0000000000017941 */ /* 0x000fea0003800000 */
.L_x_271:
        /* <DEDUP_REMOVED lines=13> */
.L_x_274:
[----:B------:R-:W-:Y:S05]  /*103a0*/  BSYNC B1 ;  /* 0x0000000000017941 */ /* 0x000fea0003800000 */
.L_x_273:
        /* <DEDUP_REMOVED lines=13> */
.L_x_276:
[----:B------:R-:W-:Y:S05]  /*10480*/  BSYNC B1 ;  /* 0x0000000000017941 */ /* 0x000fea0003800000 */
.L_x_275:
        /* <DEDUP_REMOVED lines=13> */
.L_x_278:
[----:B------:R-:W-:Y:S05]  /*10560*/  BSYNC B1 ;  /* 0x0000000000017941 */ /* 0x000fea0003800000 */
.L_x_277:
        /* <DEDUP_REMOVED lines=13> */
.L_x_280:
[----:B------:R-:W-:Y:S05]  /*10640*/  BSYNC B1 ;  /* 0x0000000000017941 */ /* 0x000fea0003800000 */
.L_x_279:
        /* <DEDUP_REMOVED lines=13> */
.L_x_282:
[----:B------:R-:W-:Y:S05]  /*10720*/  BSYNC B1 ;  /* 0x0000000000017941 */ /* 0x000fea0003800000 */
.L_x_281:
        /* <DEDUP_REMOVED lines=13> */
.L_x_284:
[----:B------:R-:W-:Y:S05]  /*10800*/  BSYNC B1 ;  /* 0x0000000000017941 */ /* 0x000fea0003800000 */
.L_x_283:
        /* <DEDUP_REMOVED lines=13> */
.L_x_286:
[----:B------:R-:W-:Y:S05]  /*108e0*/  BSYNC B1 ;  /* 0x0000000000017941 */ /* 0x000fea0003800000 */
.L_x_285:
        /* <DEDUP_REMOVED lines=13> */
.L_x_288:
[----:B------:R-:W-:Y:S05]  /*109c0*/  BSYNC B1 ;  /* 0x0000000000017941 */ /* 0x000fea0003800000 */
.L_x_287:
        /* <DEDUP_REMOVED lines=13> */
.L_x_290:
[----:B------:R-:W-:Y:S05]  /*10aa0*/  BSYNC B1 ;  /* 0x0000000000017941 */ /* 0x000fea0003800000 */
.L_x_289:
        /* <DEDUP_REMOVED lines=13> */
.L_x_292:
[----:B------:R-:W-:Y:S05]  /*10b80*/  BSYNC B1 ;  /* 0x0000000000017941 */ /* 0x000fea0003800000 */
.L_x_291:
        /* <DEDUP_REMOVED lines=13> */
.L_x_294:
[----:B------:R-:W-:Y:S05]  /*10c60*/  BSYNC B1 ;  /* 0x0000000000017941 */ /* 0x000fea0003800000 */
.L_x_293:
        /* <DEDUP_REMOVED lines=13> */
.L_x_296:
[----:B------:R-:W-:Y:S05]  /*10d40*/  BSYNC B1 ;  /* 0x0000000000017941 */ /* 0x000fea0003800000 */
.L_x_295:
        /* <DEDUP_REMOVED lines=13> */
.L_x_298:
[----:B------:R-:W-:Y:S05]  /*10e20*/  BSYNC B1 ;  /* 0x0000000000017941 */ /* 0x000fea0003800000 */
.L_x_297:
        /* <DEDUP_REMOVED lines=13> */
.L_x_300:
[----:B------:R-:W-:Y:S05]  /*10f00*/  BSYNC B1 ;  /* 0x0000000000017941 */ /* 0x000fea0003800000 */
.L_x_299:
        /* <DEDUP_REMOVED lines=13> */
.L_x_302:
[----:B------:R-:W-:Y:S05]  /*10fe0*/  BSYNC B1 ;  /* 0x0000000000017941 */ /* 0x000fea0003800000 */
.L_x_301:
        /* <DEDUP_REMOVED lines=13> */
.L_x_304:
[----:B------:R-:W-:Y:S05]  /*110c0*/  BSYNC B1 ;  /* 0x0000000000017941 */ /* 0x000fea0003800000 */
.L_x_303:
        /* <DEDUP_REMOVED lines=13> */
.L_x_306:
[----:B------:R-:W-:Y:S05]  /*111a0*/  BSYNC B1 ;  /* 0x0000000000017941 */ /* 0x000fea0003800000 */
.L_x_305:
        /* <DEDUP_REMOVED lines=13> */
.L_x_308:
[----:B------:R-:W-:Y:S05]  /*11280*/  BSYNC B1 ;  /* 0x0000000000017941 */ /* 0x000fea0003800000 */
.L_x_307:
        /* <DEDUP_REMOVED lines=13> */
.L_x_310:
[----:B------:R-:W-:Y:S05]  /*11360*/  BSYNC B1 ;  /* 0x0000000000017941 */ /* 0x000fea0003800000 */
.L_x_309:
        /* <DEDUP_REMOVED lines=13> */
.L_x_312:
[----:B------:R-:W-:Y:S05]  /*11440*/  BSYNC B1 ;  /* 0x0000000000017941 */ /* 0x000fea0003800000 */
.L_x_311:
        /* <DEDUP_REMOVED lines=13> */
.L_x_314:
[----:B------:R-:W-:Y:S05]  /*11520*/  BSYNC B1 ;  /* 0x0000000000017941 */ /* 0x000fea0003800000 */
.L_x_313:
        /* <DEDUP_REMOVED lines=13> */
.L_x_316:
[----:B------:R-:W-:Y:S05]  /*11600*/  BSYNC B1 ;  /* 0x0000000000017941 */ /* 0x000fea0003800000 */
.L_x_315:
        /* <DEDUP_REMOVED lines=13> */
.L_x_318:
[----:B------:R-:W-:Y:S05]  /*116e0*/  BSYNC B1 ;  /* 0x0000000000017941 */ /* 0x000fea0003800000 */
.L_x_317:
        /* <DEDUP_REMOVED lines=13> */
.L_x_320:
[----:B------:R-:W-:Y:S05]  /*117c0*/  BSYNC B1 ;  /* 0x0000000000017941 */ /* 0x000fea0003800000 */
.L_x_319:
        /* <DEDUP_REMOVED lines=13> */
.L_x_322:
[----:B------:R-:W-:Y:S05]  /*118a0*/  BSYNC B1 ;  /* 0x0000000000017941 */ /* 0x000fea0003800000 */
.L_x_321:
        /* <DEDUP_REMOVED lines=13> */
.L_x_324:
[----:B------:R-:W-:Y:S05]  /*11980*/  BSYNC B1 ;  /* 0x0000000000017941 */ /* 0x000fea0003800000 */
.L_x_323:
        /* <DEDUP_REMOVED lines=13> */
.L_x_326:
[----:B------:R-:W-:Y:S05]  /*11a60*/  BSYNC B1 ;  /* 0x0000000000017941 */ /* 0x000fea0003800000 */
.L_x_325:
        /* <DEDUP_REMOVED lines=13> */
.L_x_328:
[----:B------:R-:W-:Y:S05]  /*11b40*/  BSYNC B1 ;  /* 0x0000000000017941 */ /* 0x000fea0003800000 */
.L_x_327:
        /* <DEDUP_REMOVED lines=13> */
.L_x_330:
[----:B------:R-:W-:Y:S05]  /*11c20*/  BSYNC B1 ;  /* 0x0000000000017941 */ /* 0x000fea0003800000 */
.L_x_329:
        /* <DEDUP_REMOVED lines=13> */
.L_x_332:
[----:B------:R-:W-:Y:S05]  /*11d00*/  BSYNC B1 ;  /* 0x0000000000017941 */ /* 0x000fea0003800000 */
.L_x_331:
        /* <DEDUP_REMOVED lines=13> */
.L_x_334:
[----:B------:R-:W-:Y:S05]  /*11de0*/  BSYNC B1 ;  /* 0x0000000000017941 */ /* 0x000fea0003800000 */
.L_x_333:
        /* <DEDUP_REMOVED lines=13> */
.L_x_336:
[----:B------:R-:W-:Y:S05]  /*11ec0*/  BSYNC B1 ;  /* 0x0000000000017941 */ /* 0x000fea0003800000 */
.L_x_335:
        /* <DEDUP_REMOVED lines=13> */
.L_x_338:
[----:B------:R-:W-:Y:S05]  /*11fa0*/  BSYNC B1 ;  /* 0x0000000000017941 */ /* 0x000fea0003800000 */
.L_x_337:
        /* <DEDUP_REMOVED lines=13> */
.L_x_340:
[----:B------:R-:W-:Y:S05]  /*12080*/  BSYNC B1 ;  /* 0x0000000000017941 */ /* 0x000fea0003800000 */
.L_x_339:
        /* <DEDUP_REMOVED lines=13> */
.L_x_342:
[----:B------:R-:W-:Y:S05]  /*12160*/  BSYNC B1 ;  /* 0x0000000000017941 */ /* 0x000fea0003800000 */
.L_x_341:
        /* <DEDUP_REMOVED lines=13> */
.L_x_344:
[----:B------:R-:W-:Y:S05]  /*12240*/  BSYNC B1 ;  /* 0x0000000000017941 */ /* 0x000fea0003800000 */
.L_x_343:
        /* <DEDUP_REMOVED lines=13> */
.L_x_346:
[----:B------:R-:W-:Y:S05]  /*12320*/  BSYNC B1 ;  /* 0x0000000000017941 */ /* 0x000fea0003800000 */
.L_x_345:
        /* <DEDUP_REMOVED lines=13> */
.L_x_348:
[----:B------:R-:W-:Y:S05]  /*12400*/  BSYNC B1 ;  /* 0x0000000000017941 */ /* 0x000fea0003800000 */
.L_x_347:
        /* <DEDUP_REMOVED lines=13> */
.L_x_350:
[----:B------:R-:W-:Y:S05]  /*124e0*/  BSYNC B1 ;  /* 0x0000000000017941 */ /* 0x000fea0003800000 */
.L_x_349:
        /* <DEDUP_REMOVED lines=13> */
.L_x_352:
[----:B------:R-:W-:Y:S05]  /*125c0*/  BSYNC B1 ;  /* 0x0000000000017941 */ /* 0x000fea0003800000 */
.L_x_351:
[----:B------:R-:W-:Y:S05]  /*125d0*/  @P0 BRA `(.L_x_353) ;  /* 0x0000002c00a40947 */ /* 0x000fea0003800000 */
[----:B------:R-:W2:Y:S01]  /*125e0*/  LDL.LU R2, [R1+0x16c] ;  /* 0x00016c0001027983 */ /* 0x000ea20000300800 */
[----:B-----5:R-:W-:-:S04]  /*125f0*/  LOP3.LUT R0, R0, 0xff, RZ, 0xc0, !PT ;  /* 0x000000ff00007812 */ /* 0x020fc800078ec0ff */
[----:B------:R-:W-:-:S05]  /*12600*/  F2FP.F16.E4M3.UNPACK_B R0, R0 ;  /* 0x00000000ff00723e */ /* 0x000fca00020006ff */
[----:B------:R-:W-:-:S05]  /*12610*/  HADD2.F32 R0, -RZ, R0.H0_H0 ;  /* 0x20000000ff007230 */ /* 0x000fca0000004100 */
[----:B------:R-:W-:-:S04]  /*12620*/  FMUL R0, R0, UR8 ;  /* 0x0000000800007c20 */ /* 0x000fc80008400000 */
[----:B--2---:R-:W-:-:S05]  /*12630*/  FFMA R0, R2, UR7, R0 ;  /* 0x0000000702007c23 */ /* 0x004fca0008000000 */
[----:B0-----:R-:W-:-:S05]  /*12640*/  F2FP.SATFINITE.E4M3.F32.PACK_AB_MERGE_C R3, RZ, R0, RZ ;  /* 0x00000000ff03723e */ /* 0x001fca00048070ff */
[----:B------:R0:W-:Y:S01]  /*12650*/  STG.E.U8 desc[UR42][R30.64+0x99], R3 ;  /* 0x000099031e007986 */ /* 0x0001e2000c10112a */
[----:B------:R-:W-:Y:S05]  /*12660*/  BRA `(.L_x_353) ;  /* 0x0000002c00807947 */ /* 0x000fea0003800000 */
.L_x_32:
[----:B------:R-:W-:Y:S01]  /*12670*/  ISETP.GE.AND P3, PT, R44, 0x1, PT ;  /* 0x000000012c00780c */ /* 0x000fe20003f66270 */
[----:B------:R-:W-:Y:S01]  /*12680*/  FMUL R228, R228, UR7 ;  /* 0x00000007e4e47c20 */ /* 0x000fe20008400000 */
[----:B------:R-:W-:Y:S01]  /*12690*/  FMUL R227, R227, UR7 ;  /* 0x00000007e3e37c20 */ /* 0x000fe20008400000 */
[----:B------:R-:W-:Y:S01]  /*126a0*/  ISETP.GE.AND P2, PT, R44, 0x9, PT ;  /* 0x000000092c00780c */ /* 0x000fe20003f46270 */
[----:B------:R-:W-:Y:S01]  /*126b0*/  FMUL R226, R226, UR7 ;  /* 0x00000007e2e27c20 */ /* 0x000fe20008400000 */
[----:B------:R-:W-:Y:S01]  /*126c0*/  ISETP.LT.OR P0, PT, R43, 0x1, !P3 ;  /* 0x000000012b00780c */ /* 0x000fe20005f01670 */
[----:B------:R-:W-:Y:S01]  /*126d0*/  FMUL R225, R225, UR7 ;  /* 0x00000007e1e17c20 */ /* 0x000fe20008400000 */
[C---:B------:R-:W-:Y:S01]  /*126e0*/  ISETP.LT.OR P6, PT, R43.reuse, 0x2, !P3 ;  /* 0x000000022b00780c */ /* 0x040fe20005fc1670 */
[----:B------:R-:W-:Y:S01]  /*126f0*/  FMUL R224, R224, UR7 ;  /* 0x00000007e0e07c20 */ /* 0x000fe20008400000 */
[----:B------:R-:W-:Y:S02]  /*12700*/  F2FP.SATFINITE.E4M3.F32.PACK_AB_MERGE_C R33, RZ, R228, RZ ;  /* 0x000000e4ff21723e */ /* 0x000fe400048070ff */
[----:B------:R-:W-:-:S02]  /*12710*/  ISETP.LT.OR P1, PT, R43, 0x2, !P2 ;  /* 0x000000022b00780c */ /* 0x000fc40005721670 */
[----:B------:R-:W-:Y:S02]  /*12720*/  F2FP.SATFINITE.E4M3.F32.PACK_AB_MERGE_C R227, RZ, R227, RZ ;  /* 0x000000e3ffe3723e */ /* 0x000fe400048070ff */
[----:B------:R-:W-:-:S03]  /*12730*/  ISETP.LT.OR P5, PT, R43, 0x9, !P3 ;  /* 0x000000092b00780c */ /* 0x000fc60005fa1670 */
[----:B------:R0:W-:Y:S01]  /*12740*/  @!P0 STG.E.U8 desc[UR42][R24.64], R33 ;  /* 0x0000002118008986 */ /* 0x0001e2000c10112a */
[----:B------:R-:W-:-:S03]  /*12750*/  ISETP.LT.OR P0, PT, R43, 0x1, !P2 ;  /* 0x000000012b00780c */ /* 0x000fc60005701670 */
[----:B------:R-:W-:Y:S01]  /*12760*/  @!P6 STG.E.U8 desc[UR42][R24.64+0x1], R227 ;  /* 0x000001e31800e986 */ /* 0x000fe2000c10112a */
[----:B------:R-:W-:Y:S02]  /*12770*/  ISETP.LT.OR P6, PT, R43, 0xa, !P3 ;  /* 0x0000000a2b00780c */ /* 0x000fe40005fc1670 */
[----:B------:R-:W-:Y:S02]  /*12780*/  F2FP.SATFINITE.E4M3.F32.PACK_AB_MERGE_C R35, RZ, R226, RZ ;  /* 0x000000e2ff23723e */ /* 0x000fe400048070ff */
[----:B------:R-:W-:Y:S01]  /*12790*/  F2FP.SATFINITE.E4M3.F32.PACK_AB_MERGE_C R225, RZ, R225, RZ ;  /* 0x000000e1ffe1723e */ /* 0x000fe200048070ff */
[----:B------:R-:W-:Y:S01]  /*127a0*/  FMUL R223, R223, UR7 ;  /* 0x00000007dfdf7c20 */ /* 0x000fe20008400000 */
[----:B0-----:R-:W-:-:S03]  /*127b0*/  F2FP.SATFINITE.E4M3.F32.PACK_AB_MERGE_C R33, RZ, R224, RZ ;  /* 0x000000e0ff21723e */ /* 0x001fc600048070ff */
[----:B------:R0:W-:Y:S01]  /*127c0*/  @!P0 STG.E.U8 desc[UR42][R26.64], R35 ;  /* 0x000000231a008986 */ /* 0x0001e2000c10112a */
[----:B------:R-:W-:-:S03]  /*127d0*/  ISETP.LT.OR P0, PT, R43, 0x9, !P2 ;  /* 0x000000092b00780c */ /* 0x000fc60005701670 */
[----:B------:R-:W-:Y:S01]  /*127e0*/  @!P1 STG.E.U8 desc[UR42][R26.64+0x1], R225 ;  /* 0x000001e11a009986 */ /* 0x000fe2000c10112a */
[C---:B------:R-:W-:Y:S02]  /*127f0*/  ISETP.LT.OR P1, PT, R43.reuse, 0xa, !P2 ;  /* 0x0000000a2b00780c */ /* 0x040fe40005721670 */
[----:B------:R-:W-:Y:S01]  /*12800*/  F2FP.SATFINITE.E4M3.F32.PACK_AB_MERGE_C R223, RZ, R223, RZ ;  /* 0x000000dfffdf723e */ /* 0x000fe200048070ff */
[----:B------:R1:W-:Y:S01]  /*12810*/  @!P5 STG.E.U8 desc[UR42][R24.64+0x8], R33 ;  /* 0x000008211800d986 */ /* 0x0003e2000c10112a */
[----:B------:R-:W-:Y:S01]  /*12820*/  ISETP.LT.OR P5, PT, R43, 0x11, !P3 ;  /* 0x000000112b00780c */ /* 0x000fe20005fa1670 */
[----:B------:R-:W-:Y:S01]  /*12830*/  FMUL R222, R222, UR7 ;  /* 0x00000007dede7c20 */ /* 0x000fe20008400000 */
[----:B------:R-:W-:Y:S01]  /*12840*/  FMUL R221, R221, UR7 ;  /* 0x00000007dddd7c20 */ /* 0x000fe20008400000 */
[----:B------:R-:W-:Y:S01]  /*12850*/  FMUL R220, R220, UR7 ;  /* 0x00000007dcdc7c20 */ /* 0x000fe20008400000 */
[----:B------:R-:W-:Y:S01]  /*12860*/  @!P6 STG.E.U8 desc[UR42][R24.64+0x9], R223 ;  /* 0x000009df1800e986 */ /* 0x000fe2000c10112a */
[----:B------:R-:W-:-:S02]  /*12870*/  ISETP.LT.OR P6, PT, R43, 0x12, !P3 ;  /* 0x000000122b00780c */ /* 0x000fc40005fc1670 */
[----:B0-----:R-:W-:Y:S01]  /*12880*/  F2FP.SATFINITE.E4M3.F32.PACK_AB_MERGE_C R35, RZ, R222, RZ ;  /* 0x000000deff23723e */ /* 0x001fe200048070ff */
[----:B------:R-:W-:Y:S01]  /*12890*/  FMUL R219, R219, UR7 ;  /* 0x00000007dbdb7c20 */ /* 0x000fe20008400000 */
[----:B------:R-:W-:Y:S01]  /*128a0*/  F2FP.SATFINITE.E4M3.F32.PACK_AB_MERGE_C R221, RZ, R221, RZ ;  /* 0x000000ddffdd723e */ /* 0x000fe200048070ff */
[----:B------:R-:W-:Y:S01]  /*128b0*/  FMUL R217, R217, UR7 ;  /* 0x00000007d9d97c20 */ /* 0x000fe20008400000 */
[----:B-1----:R-:W-:Y:S01]  /*128c0*/  F2FP.SATFINITE.E4M3.F32.PACK_AB_MERGE_C R33, RZ, R220, RZ ;  /* 0x000000dcff21723e */ /* 0x002fe200048070ff */
[----:B------:R0:W-:Y:S01]  /*128d0*/  @!P0 STG.E.U8 desc[UR42][R26.64+0x8], R35 ;  /* 0x000008231a008986 */ /* 0x0001e2000c10112a */
[----:B------:R-:W-:-:S03]  /*128e0*/  F2FP.SATFINITE.E4M3.F32.PACK_AB_MERGE_C R219, RZ, R219, RZ ;  /* 0x000000dbffdb723e */ /* 0x000fc600048070ff */
[----:B------:R-:W-:Y:S01]  /*128f0*/  @!P1 STG.E.U8 desc[UR42][R26.64+0x9], R221 ;  /* 0x000009dd1a009986 */ /* 0x000fe2000c10112a */
[----:B------:R-:W-:-:S03]  /*12900*/  ISETP.LT.OR P1, PT, R43, 0x11, !P2 ;  /* 0x000000112b00780c */ /* 0x000fc60005721670 */
[----:B------:R1:W-:Y:S01]  /*12910*/  @!P5 STG.E.U8 desc[UR42][R24.64+0x10], R33 ;  /* 0x000010211800d986 */ /* 0x0003e2000c10112a */
[C---:B------:R-:W-:Y:S02]  /*12920*/  ISETP.LT.OR P5, PT, R43.reuse, 0x12, !P2 ;  /* 0x000000122b00780c */ /* 0x040fe400057a1670 */
[C---:B------:R-:W-:Y:S01]  /*12930*/  ISETP.LT.OR P0, PT, R43.reuse, 0x19, !P3 ;  /* 0x000000192b00780c */ /* 0x040fe20005f01670 */
[----:B------:R-:W-:Y:S01]  /*12940*/  FMUL R218, R218, UR7 ;  /* 0x00000007dada7c20 */ /* 0x000fe20008400000 */
[----:B------:R-:W-:Y:S01]  /*12950*/  @!P6 STG.E.U8 desc[UR42][R24.64+0x11], R219 ;  /* 0x000011db1800e986 */ /* 0x000fe2000c10112a */
[----:B------:R-:W-:Y:S01]  /*12960*/  FMUL R216, R216, UR7 ;  /* 0x00000007d8d87c20 */ /* 0x000fe20008400000 */
[----:B------:R-:W-:Y:S01]  /*12970*/  ISETP.LT.OR P6, PT, R43, 0x1a, !P3 ;  /* 0x0000001a2b00780c */ /* 0x000fe20005fc1670 */
[----:B------:R-:W-:Y:S01]  /*12980*/  FMUL R215, R215, UR7 ;  /* 0x00000007d7d77c20 */ /* 0x000fe20008400000 */
[----:B------:R-:W-:Y:S01]  /*12990*/  F2FP.SATFINITE.E4M3.F32.PACK_AB_MERGE_C R217, RZ, R217, RZ ;  /* 0x000000d9ffd9723e */ /* 0x000fe200048070ff */
[----:B------:R-:W-:Y:S01]  /*129a0*/  FMUL R214, R214, UR7 ;  /* 0x00000007d6d67c20 */ /* 0x000fe20008400000 */
[----:B0-----:R-:W-:Y:S01]  /*129b0*/  F2FP.SATFINITE.E4M3.F32.PACK_AB_MERGE_C R35, RZ, R218, RZ ;  /* 0x000000daff23723e */ /* 0x001fe200048070ff */
[----:B------:R-:W-:Y:S01]  /*129c0*/  FMUL R213, R213, UR7 ;  /* 0x00000007d5d57c20 */ /* 0x000fe20008400000 */
[----:B-1----:R-:W-:Y:S01]  /*129d0*/  F2FP.SATFINITE.E4M3.F32.PACK_AB_MERGE_C R33, RZ, R216, RZ ;  /* 0x000000d8ff21723e */ /* 0x002fe200048070ff */
[----:B------:R-:W-:Y:S01]  /*129e0*/  @!P5 STG.E.U8 desc[UR42][R26.64+0x11], R217 ;  /* 0x000011d91a00d986 */ /* 0x000fe2000c10112a */
[----:B------:R-:W-:-:S02]  /*129f0*/  F2FP.SATFINITE.E4M3.F32.PACK_AB_MERGE_C R215, RZ, R215, RZ ;  /* 0x000000d7ffd7723e */ /* 0x000fc400048070ff */
[----:B------:R-:W-:Y:S01]  /*12a00*/  ISETP.LT.OR P5, PT, R43, 0x19, !P2 ;  /* 0x000000192b00780c */ /* 0x000fe200057a1670 */
[----:B------:R0:W-:Y:S01]  /*12a10*/  @!P1 STG.E.U8 desc[UR42][R26.64+0x10], R35 ;  /* 0x000010231a009986 */ /* 0x0001e2000c10112a */
[----:B------:R-:W-:-:S03]  /*12a20*/  ISETP.GE.AND P1, PT, R44, 0x81, PT ;  /* 0x000000812c00780c */ /* 0x000fc60003f26270 */
[----:B------:R1:W-:Y:S01]  /*12a30*/  @!P0 STG.E.U8 desc[UR42][R24.64+0x18], R33 ;  /* 0x0000182118008986 */ /* 0x0003e2000c10112a */
[----:B------:R-:W-:-:S03]  /*12a40*/  ISETP.LT.OR P0, PT, R43, 0x1a, !P2 ;  /* 0x0000001a2b00780c */ /* 0x000fc60005701670 */
[----:B------:R-:W-:Y:S01]  /*12a50*/  @!P6 STG.E.U8 desc[UR42][R24.64+0x19], R215 ;  /* 0x000019d71800e986 */ /* 0x000fe2000c10112a */
[----:B------:R-:W-:Y:S01]  /*12a60*/  ISETP.LT.OR P6, PT, R43, 0x1, !P1 ;  /* 0x000000012b00780c */ /* 0x000fe20004fc1670 */
[----:B------:R-:W-:Y:S01]  /*12a70*/  FMUL R212, R212, UR7 ;  /* 0x00000007d4d47c20 */ /* 0x000fe20008400000 */
[----:B0-----:R-:W-:Y:S01]  /*12a80*/  F2FP.SATFINITE.E4M3.F32.PACK_AB_MERGE_C R35, RZ, R214, RZ ;  /* 0x000000d6ff23723e */ /* 0x001fe200048070ff */
[----:B------:R-:W-:Y:S01]  /*12a90*/  FMUL R211, R211, UR7 ;  /* 0x00000007d3d37c20 */ /* 0x000fe20008400000 */
[----:B------:R-:W-:Y:S01]  /*12aa0*/  F2FP.SATFINITE.E4M3.F32.PACK_AB_MERGE_C R213, RZ, R213, RZ ;  /* 0x000000d5ffd5723e */ /* 0x000fe200048070ff */
[----:B------:R-:W-:Y:S01]  /*12ab0*/  FMUL R210, R210, UR7 ;  /* 0x00000007d2d27c20 */ /* 0x000fe20008400000 */
[----:B-1----:R-:W-:Y:S01]  /*12ac0*/  F2FP.SATFINITE.E4M3.F32.PACK_AB_MERGE_C R33, RZ, R212, RZ ;  /* 0x000000d4ff21723e */ /* 0x002fe200048070ff */
[----:B------:R0:W-:Y:S01]  /*12ad0*/  @!P5 STG.E.U8 desc[UR42][R26.64+0x18], R35 ;  /* 0x000018231a00d986 */ /* 0x0001e2000c10112a */
[----:B------:R-:W-:-:S03]  /*12ae0*/  ISETP.LT.OR P5, PT, R43, 0x2, !P1 ;  /* 0x000000022b00780c */ /* 0x000fc60004fa1670 */
[----:B------:R-:W-:Y:S01]  /*12af0*/  @!P0 STG.E.U8 desc[UR42][R26.64+0x19], R213 ;  /* 0x000019d51a008986 */ /* 0x000fe2000c10112a */
[----:B------:R-:W-:-:S03]  /*12b00*/  ISETP.GE.AND P0, PT, R44, 0x89, PT ;  /* 0x000000892c00780c */ /* 0x000fc60003f06270 */
[----:B------:R1:W-:Y:S01]  /*12b10*/  @!P6 STG.E.U8 desc[UR42][R28.64], R33 ;  /* 0x000000211c00e986 */ /* 0x0003e2000c10112a */
[----:B------:R-:W-:Y:S02]  /*12b20*/  ISETP.LT.OR P6, PT, R43, 0x1, !P0 ;  /* 0x000000012b00780c */ /* 0x000fe400047c1670 */
[----:B------:R-:W-:Y:S01]  /*12b30*/  F2FP.SATFINITE.E4M3.F32.PACK_AB_MERGE_C R211, RZ, R211, RZ ;  /* 0x000000d3ffd3723e */ /* 0x000fe200048070ff */
[----:B------:R-:W-:Y:S01]  /*12b40*/  FMUL R209, R209, UR7 ;  /* 0x00000007d1d17c20 */ /* 0x000fe20008400000 */
[----:B0-----:R-:W-:Y:S01]  /*12b50*/  F2FP.SATFINITE.E4M3.F32.PACK_AB_MERGE_C R35, RZ, R210, RZ ;  /* 0x000000d2ff23723e */ /* 0x001fe200048070ff */
[----:B------:R-:W-:Y:S01]  /*12b60*/  FMUL R208, R208, UR7 ;  /* 0x00000007d0d07c20 */ /* 0x000fe20008400000 */
[----:B------:R-:W-:Y:S01]  /*12b70*/  FMUL R207, R207, UR7 ;  /* 0x00000007cfcf7c20 */ /* 0x000fe20008400000 */
[----:B------:R-:W-:Y:S01]  /*12b80*/  @!P5 STG.E.U8 desc[UR42][R28.64+0x1], R211 ;  /* 0x000001d31c00d986 */ /* 0x000fe2000c10112a */
[C---:B------:R-:W-:Y:S02]  /*12b90*/  ISETP.LT.OR P5, PT, R43.reuse, 0x2, !P0 ;  /* 0x000000022b00780c */ /* 0x040fe400047a1670 */
[----:B------:R-:W-:Y:S01]  /*12ba0*/  F2FP.SATFINITE.E4M3.F32.PACK_AB_MERGE_C R209, RZ, R209, RZ ;  /* 0x000000d1ffd1723e */ /* 0x000fe200048070ff */
[----:B------:R-:W-:Y:S01]  /*12bb0*/  FMUL R206, R206, UR7 ;  /* 0x00000007cece7c20 */ /* 0x000fe20008400000 */
[----:B------:R-:W2:Y:S04]  /*12bc0*/  LDL.LU R227, [R1+0x10] ;  /* 0x0000100001e37983 */ /* 0x000ea80000300800 */
[----:B------:R0:W-:Y:S01]  /*12bd0*/  @!P6 STG.E.U8 desc[UR42][R30.64], R35 ;  /* 0x000000231e00e986 */ /* 0x0001e2000c10112a */
[----:B------:R-:W-:-:S02]  /*12be0*/  ISETP.LT.OR P6, PT, R43, 0x9, !P1 ;  /* 0x000000092b00780c */ /* 0x000fc40004fc1670 */
[----:B-1----:R-:W-:Y:S01]  /*12bf0*/  F2FP.SATFINITE.E4M3.F32.PACK_AB_MERGE_C R33, RZ, R208, RZ ;  /* 0x000000d0ff21723e */ /* 0x002fe200048070ff */
[----:B------:R-:W4:Y:S04]  /*12c00*/  LDL.LU R226, [R1+0xc] ;  /* 0x00000c0001e27983 */ /* 0x000f280000300800 */
[----:B------:R-:W-:Y:S01]  /*12c10*/  @!P5 STG.E.U8 desc[UR42][R30.64+0x1], R209 ;  /* 0x000001d11e00d986 */ /* 0x000fe2000c10112a */
[C---:B------:R-:W-:Y:S02]  /*12c20*/  ISETP.LT.OR P5, PT, R43.reuse, 0xa, !P1 ;  /* 0x0000000a2b00780c */ /* 0x040fe40004fa1670 */
[----:B------:R-:W-:Y:S01]  /*12c30*/  F2FP.SATFINITE.E4M3.F32.PACK_AB_MERGE_C R207, RZ, R207, RZ ;  /* 0x000000cfffcf723e */ /* 0x000fe200048070ff */
[----:B------:R-:W3:Y:S04]  /*12c40*/  LDL.LU R224, [R1+0x8] ;  /* 0x0000080001e07983 */ /* 0x000ee80000300800 */
[----:B------:R1:W-:Y:S01]  /*12c50*/  @!P6 STG.E.U8 desc[UR42][R28.64+0x8], R33 ;  /* 0x000008211c00e986 */ /* 0x0003e2000c10112a */
[----:B------:R-:W-:-:S02]  /*12c60*/  ISETP.LT.OR P6, PT, R43, 0x9, !P0 ;  /* 0x000000092b00780c */ /* 0x000fc400047c1670 */
[----:B0-----:R-:W-:Y:S01]  /*12c70*/  F2FP.SATFINITE.E4M3.F32.PACK_AB_MERGE_C R35, RZ, R206, RZ ;  /* 0x000000ceff23723e */ /* 0x001fe200048070ff */
[----:B------:R-:W2:Y:S04]  /*12c80*/  LDL.LU R225, [R1+0x4] ;  /* 0x0000040001e17983 */ /* 0x000ea80000300800 */
[----:B------:R-:W-:Y:S01]  /*12c90*/  @!P5 STG.E.U8 desc[UR42][R28.64+0x9], R207 ;  /* 0x000009cf1c00d986 */ /* 0x000fe2000c10112a */
[----:B------:R-:W-:Y:S01]  /*12ca0*/  ISETP.LT.OR P5, PT, R43, 0xa, !P0 ;  /* 0x0000000a2b00780c */ /* 0x000fe200047a1670 */
[----:B------:R-:W-:Y:S02]  /*12cb0*/  FMUL R205, R205, UR7 ;  /* 0x00000007cdcd7c20 */ /* 0x000fe40008400000 */
[----:B------:R-:W3:Y:S04]  /*12cc0*/  LDL.LU R223, [R1+0x18] ;  /* 0x0000180001df7983 */ /* 0x000ee80000300800 */
[----:B------:R-:W3:Y:S04]  /*12cd0*/  LDL.LU R222, [R1+0x14] ;  /* 0x0000140001de7983 */ /* 0x000ee80000300800 */
[----:B------:R-:W4:Y:S01]  /*12ce0*/  LDL.LU R220, [R1] ;  /* 0x0000000001dc7983 */ /* 0x000f220000300800 */
[----:B------:R-:W-:Y:S01]  /*12cf0*/  F2FP.SATFINITE.E4M3.F32.PACK_AB_MERGE_C R205, RZ, R205, RZ ;  /* 0x000000cdffcd723e */ /* 0x000fe200048070ff */
[----:B------:R-:W-:Y:S01]  /*12d00*/  FMUL R204, R204, UR7 ;  /* 0x00000007cccc7c20 */ /* 0x000fe20008400000 */
[----:B------:R-:W-:Y:S01]  /*12d10*/  FMUL R203, R203, UR7 ;  /* 0x00000007cbcb7c20 */ /* 0x000fe20008400000 */
[----:B------:R0:W-:Y:S01]  /*12d20*/  @!P6 STG.E.U8 desc[UR42][R30.64+0x8], R35 ;  /* 0x000008231e00e986 */ /* 0x0001e2000c10112a */
[C---:B------:R-:W-:Y:S01]  /*12d30*/  ISETP.LT.OR P6, PT, R43.reuse, 0x11, !P1 ;  /* 0x000000112b00780c */ /* 0x040fe20004fc1670 */
[----:B------:R-:W-:Y:S01]  /*12d40*/  FMUL R202, R202, UR7 ;  /* 0x00000007caca7c20 */ /* 0x000fe20008400000 */
[----:B-1----:R-:W-:Y:S01]  /*12d50*/  F2FP.SATFINITE.E4M3.F32.PACK_AB_MERGE_C R33, RZ, R204, RZ ;  /* 0x000000ccff21723e */ /* 0x002fe200048070ff */
[----:B------:R-:W-:Y:S01]  /*12d60*/  @!P5 STG.E.U8 desc[UR42][R30.64+0x9], R205 ;  /* 0x000009cd1e00d986 */ /* 0x000fe2000c10112a */
[----:B------:R-:W-:Y:S01]  /*12d70*/  ISETP.LT.OR P5, PT, R43, 0x12, !P1 ;  /* 0x000000122b00780c */ /* 0x000fe20004fa1670 */
[----:B------:R-:W-:Y:S01]  /*12d80*/  FMUL R201, R201, UR7 ;  /* 0x00000007c9c97c20 */ /* 0x000fe20008400000 */
[----:B------:R-:W-:Y:S01]  /*12d90*/  F2FP.SATFINITE.E4M3.F32.PACK_AB_MERGE_C R203, RZ, R203, RZ ;  /* 0x000000cbffcb723e */ /* 0x000fe200048070ff */
[----:B------:R-:W-:Y:S01]  /*12da0*/  FMUL R200, R200, UR7 ;  /* 0x00000007c8c87c20 */ /* 0x000fe20008400000 */
[----:B------:R-:W-:Y:S01]  /*12db0*/  FMUL R199, R199, UR7 ;  /* 0x00000007c7c77c20 */ /* 0x000fe20008400000 */
[----:B------:R-:W-:Y:S01]  /*12dc0*/  FMUL R198, R198, UR7 ;  /* 0x00000007c6c67c20 */ /* 0x000fe20008400000 */
[----:B------:R-:W-:Y:S01]  /*12dd0*/  F2FP.SATFINITE.E4M3.F32.PACK_AB_MERGE_C R201, RZ, R201, RZ ;  /* 0x000000c9ffc9723e */ /* 0x000fe200048070ff */
[----:B------:R-:W-:Y:S01]  /*12de0*/  FMUL R197, R197, UR7 ;  /* 0x00000007c5c57c20 */ /* 0x000fe20008400000 */
[----:B0-----:R-:W-:Y:S01]  /*12df0*/  F2FP.SATFINITE.E4M3.F32.PACK_AB_MERGE_C R35, RZ, R202, RZ ;  /* 0x000000caff23723e */ /* 0x001fe200048070ff */
[----:B------:R0:W-:Y:S01]  /*12e00*/  @!P6 STG.E.U8 desc[UR42][R28.64+0x10], R33 ;  /* 0x000010211c00e986 */ /* 0x0001e2000c10112a */
[C---:B------:R-:W-:Y:S01]  /*12e10*/  ISETP.LT.OR P6, PT, R43.reuse, 0x11, !P0 ;  /* 0x000000112b00780c */ /* 0x040fe200047c1670 */
[----:B------:R-:W-:Y:S01]  /*12e20*/  FMUL R196, R196, UR7 ;  /* 0x00000007c4c47c20 */ /* 0x000fe20008400000 */
[----:B------:R-:W-:Y:S01]  /*12e30*/  F2FP.SATFINITE.E4M3.F32.PACK_AB_MERGE_C R199, RZ, R199, RZ ;  /* 0x000000c7ffc7723e */ /* 0x000fe200048070ff */
        /* <DEDUP_REMOVED lines=75> */
[----:B-----5:R-:W-:Y:S01]  /*132f0*/  FMUL R3, R3, UR7 ;  /* 0x0000000703037c20 */ /* 0x020fe20008400000 */
[----:B------:R-:W-:Y:S01]  /*13300*/  FMUL R0, R0, UR7 ;  /* 0x0000000700007c20 */ /* 0x000fe20008400000 */
[----:B------:R-:W-:Y:S01]  /*13310*/  F2FP.SATFINITE.E4M3.F32.PACK_AB_MERGE_C R5, RZ, R5, RZ ;  /* 0x00000005ff05723e */ /* 0x000fe200048070ff */
[----:B------:R-:W-:Y:S01]  /*13320*/  FMUL R2, R2, UR7 ;  /* 0x0000000702027c20 */ /* 0x000fe20008400000 */
[----:B0-----:R-:W-:Y:S01]  /*13330*/  F2FP.SATFINITE.E4M3.F32.PACK_AB_MERGE_C R35, RZ, R190, RZ ;  /* 0x000000beff23723e */ /* 0x001fe200048070ff */
[----:B------:R0:W-:Y:S01]  /*13340*/  @!P6 STG.E.U8 desc[UR42][R24.64+0x28], R33 ;  /* 0x000028211800e986 */ /* 0x0001e2000c10112a */
[----:B------:R-:W-:-:S02]  /*13350*/  ISETP.LT.OR P6, PT, R43, 0x29, !P2 ;  /* 0x000000292b00780c */ /* 0x000fc400057c1670 */
[----:B------:R-:W-:Y:S01]  /*13360*/  F2FP.SATFINITE.E4M3.F32.PACK_AB_MERGE_C R3, RZ, R3, RZ ;  /* 0x00000003ff03723e */ /* 0x000fe200048070ff */
[----:B------:R-:W-:Y:S01]  /*13370*/  @!P5 STG.E.U8 desc[UR42][R24.64+0x29], R191 ;  /* 0x000029bf1800d986 */ /* 0x000fe2000c10112a */
[----:B------:R-:W-:Y:S02]  /*13380*/  ISETP.LT.OR P5, PT, R43, 0x2a, !P2 ;  /* 0x0000002a2b00780c */ /* 0x000fe400057a1670 */
[----:B0-----:R-:W-:-:S07]  /*13390*/  F2FP.SATFINITE.E4M3.F32.PACK_AB_MERGE_C R33, RZ, R188, RZ ;  /* 0x000000bcff21723e */ /* 0x001fce00048070ff */
[----:B------:R0:W-:Y:S01]  /*133a0*/  @!P6 STG.E.U8 desc[UR42][R26.64+0x28], R35 ;  /* 0x000028231a00e986 */ /* 0x0001e2000c10112a */
[----:B------:R-:W-:-:S03]  /*133b0*/  ISETP.LT.OR P6, PT, R43, 0x31, !P3 ;  /* 0x000000312b00780c */ /* 0x000fc60005fc1670 */
        /* <DEDUP_REMOVED lines=13> */
[----:B------:R-:W-:Y:S01]  /*13490*/  @!P6 STG.E.U8 desc[UR42][R24.64+0x38], R33 ;  /* 0x000038211800e986 */ /* 0x000fe2000c10112a */
[----:B------:R-:W-:-:S03]  /*134a0*/  ISETP.LT.OR P6, PT, R43, 0x39, !P2 ;  /* 0x000000392b00780c */ /* 0x000fc600057c1670 */
[----:B------:R0:W-:Y:S01]  /*134b0*/  @!P5 STG.E.U8 desc[UR42][R24.64+0x39], R23 ;  /* 0x000039171800d986 */ /* 0x0001e2000c10112a */
[----:B------:R-:W-:-:S09]  /*134c0*/  ISETP.LT.OR P5, PT, R43, 0x3a, !P2 ;  /* 0x0000003a2b00780c */ /* 0x000fd200057a1670 */
[----:B------:R-:W-:Y:S01]  /*134d0*/  @!P6 STG.E.U8 desc[UR42][R26.64+0x38], R35 ;  /* 0x000038231a00e986 */ /* 0x000fe2000c10112a */
[C---:B------:R-:W-:Y:S02]  /*134e0*/  ISETP.LT.OR P6, PT, R43.reuse, 0x21, !P1 ;  /* 0x000000212b00780c */ /* 0x040fe40004fc1670 */
[----:B0-----:R-:W-:Y:S01]  /*134f0*/  F2FP.SATFINITE.E4M3.F32.PACK_AB_MERGE_C R23, RZ, R20, RZ ;  /* 0x00000014ff17723e */ /* 0x001fe200048070ff */
        /* <DEDUP_REMOVED lines=37> */
[----:B------:R1:W-:Y:S01]  /*13750*/  @!P6 STG.E.U8 desc[UR42][R30.64+0x38], R9 ;  /* 0x000038091e00e986 */ /* 0x0003e2000c10112a */
[C---:B------:R-:W-:Y:S02]  /*13760*/  ISETP.LT.OR P6, PT, R43.reuse, 0x41, !P3 ;  /* 0x000000412b00780c */ /* 0x040fe40005fc1670 */
[----:B0-----:R-:W-:Y:S01]  /*13770*/  F2FP.SATFINITE.E4M3.F32.PACK_AB_MERGE_C R7, RZ, R4, RZ ;  /* 0x00000004ff07723e */ /* 0x001fe200048070ff */
[----:B------:R0:W-:Y:S01]  /*13780*/  @!P5 STG.E.U8 desc[UR42][R30.64+0x39], R5 ;  /* 0x000039051e00d986 */ /* 0x0001e2000c10112a */
[----:B------:R-:W-:Y:S02]  /*13790*/  ISETP.LT.OR P5, PT, R43, 0x42, !P3 ;  /* 0x000000422b00780c */ /* 0x000fe40005fa1670 */
[----:B-1----:R-:W-:-:S07]  /*137a0*/  F2FP.SATFINITE.E4M3.F32.PACK_AB_MERGE_C R9, RZ, R0, RZ ;  /* 0x00000000ff09723e */ /* 0x002fce00048070ff */
[----:B------:R1:W-:Y:S01]  /*137b0*/  @!P6 STG.E.U8 desc[UR42][R24.64+0x40], R7 ;  /* 0x000040071800e986 */ /* 0x0003e2000c10112a */
[----:B------:R-:W-:Y:S01]  /*137c0*/  ISETP.LT.OR P6, PT, R43, 0x41, !P2 ;  /* 0x000000412b00780c */ /* 0x000fe200057c1670 */
[----:B----4-:R-:W-:Y:S01]  /*137d0*/  FMUL R0, R220, UR7 ;  /* 0x00000007dc007c20 */ /* 0x010fe20008400000 */
[----:B0-----:R-:W-:Y:S01]  /*137e0*/  F2FP.SATFINITE.E4M3.F32.PACK_AB_MERGE_C R5, RZ, R2, RZ ;  /* 0x00000002ff05723e */ /* 0x001fe200048070ff */
[----:B------:R-:W4:Y:S01]  /*137f0*/  LDL.LU R220, [R1+0x1c] ;  /* 0x00001c0001dc7983 */ /* 0x000f220000300800 */
[----:B--2---:R-:W-:-:S03]  /*13800*/  FMUL R2, R225, UR7 ;  /* 0x00000007e1027c20 */ /* 0x004fc60008400000 */
[----:B------:R0:W-:Y:S01]  /*13810*/  @!P5 STG.E.U8 desc[UR42][R24.64+0x41], R3 ;  /* 0x000041031800d986 */ /* 0x0001e2000c10112a */
[----:B------:R-:W-:-:S03]  /*13820*/  ISETP.LT.OR P5, PT, R43, 0x42, !P2 ;  /* 0x000000422b00780c */ /* 0x000fc600057a1670 */
[----:B------:R-:W2:Y:S01]  /*13830*/  LDL.LU R225, [R1+0x20] ;  /* 0x0000200001e17983 */ /* 0x000ea20000300800 */
[----:B-1----:R-:W-:Y:S01]  /*13840*/  F2FP.SATFINITE.E4M3.F32.PACK_AB_MERGE_C R7, RZ, R2, RZ ;  /* 0x00000002ff07723e */ /* 0x002fe200048070ff */
[----:B------:R-:W-:Y:S02]  /*13850*/  FMUL R2, R226, UR7 ;  /* 0x00000007e2027c20 */ /* 0x000fe40008400000 */
[----:B------:R1:W-:Y:S01]  /*13860*/  @!P6 STG.E.U8 desc[UR42][R26.64+0x40], R5 ;  /* 0x000040051a00e986 */ /* 0x0003e2000c10112a */
[----:B------:R-:W-:Y:S02]  /*13870*/  ISETP.LT.OR P6, PT, R43, 0x49, !P3 ;  /* 0x000000492b00780c */ /* 0x000fe40005fc1670 */
[----:B0-----:R-:W-:Y:S01]  /*13880*/  F2FP.SATFINITE.E4M3.F32.PACK_AB_MERGE_C R3, RZ, R0, RZ ;  /* 0x00000000ff03723e */ /* 0x001fe200048070ff */
[----:B---3--:R-:W-:Y:S02]  /*13890*/  FMUL R0, R224, UR7 ;  /* 0x00000007e0007c20 */ /* 0x008fe40008400000 */
[----:B------:R-:W3:Y:S04]  /*138a0*/  LDL.LU R224, [R1+0x24] ;  /* 0x0000240001e07983 */ /* 0x000ee80000300800 */
[----:B------:R-:W3:Y:S01]  /*138b0*/  LDL.LU R226, [R1+0x28] ;  /* 0x0000280001e27983 */ /* 0x000ee20000300800 */
[----:B-1----:R-:W-:Y:S01]  /*138c0*/  F2FP.SATFINITE.E4M3.F32.PACK_AB_MERGE_C R5, RZ, R0, RZ ;  /* 0x00000000ff05723e */ /* 0x002fe200048070ff */
[----:B------:R-:W-:-:S02]  /*138d0*/  FMUL R0, R227, UR7 ;  /* 0x00000007e3007c20 */ /* 0x000fc40008400000 */
[----:B------:R-:W3:Y:S04]  /*138e0*/  LDL.LU R227, [R1+0x2c] ;  /* 0x00002c0001e37983 */ /* 0x000ee80000300800 */
[----:B------:R0:W-:Y:S01]  /*138f0*/  @!P5 STG.E.U8 desc[UR42][R26.64+0x41], R9 ;  /* 0x000041091a00d986 */ /* 0x0001e2000c10112a */
[----:B------:R-:W-:-:S03]  /*13900*/  ISETP.LT.OR P5, PT, R43, 0x4a, !P3 ;  /* 0x0000004a2b00780c */ /* 0x000fc60005fa1670 */
[----:B------:R1:W-:Y:S01]  /*13910*/  @!P6 STG.E.U8 desc[UR42][R24.64+0x48], R3 ;  /* 0x000048031800e986 */ /* 0x0003e2000c10112a */
[----:B------:R-:W-:-:S09]  /*13920*/  ISETP.LT.OR P6, PT, R43, 0x49, !P2 ;  /* 0x000000492b00780c */ /* 0x000fd200057c1670 */
[----:B------:R1:W-:Y:S01]  /*13930*/  @!P5 STG.E.U8 desc[UR42][R24.64+0x49], R7 ;  /* 0x000049071800d986 */ /* 0x0003e2000c10112a */
[C---:B------:R-:W-:Y:S02]  /*13940*/  ISETP.LT.OR P5, PT, R43.reuse, 0x4a, !P2 ;  /* 0x0000004a2b00780c */ /* 0x040fe400057a1670 */
[----:B0-----:R-:W-:Y:S01]  /*13950*/  F2FP.SATFINITE.E4M3.F32.PACK_AB_MERGE_C R9, RZ, R2, RZ ;  /* 0x00000002ff09723e */ /* 0x001fe200048070ff */
[----:B------:R-:W-:Y:S01]  /*13960*/  FMUL R2, R222, UR7 ;  /* 0x00000007de027c20 */ /* 0x000fe20008400000 */
[----:B------:R0:W-:Y:S01]  /*13970*/  @!P6 STG.E.U8 desc[UR42][R26.64+0x48], R5 ;  /* 0x000048051a00e986 */ /* 0x0001e2000c10112a */
[----:B------:R-:W-:-:S03]  /*13980*/  ISETP.LT.OR P6, PT, R43, 0x51, !P3 ;  /* 0x000000512b00780c */ /* 0x000fc60005fc1670 */
[----:B------:R-:W3:Y:S01]  /*13990*/  LDL.LU R222, [R1+0x30] ;  /* 0x0000300001de7983 */ /* 0x000ee20000300800 */
[----:B-1----:R-:W-:Y:S01]  /*139a0*/  F2FP.SATFINITE.E4M3.F32.PACK_AB_MERGE_C R3, RZ, R0, RZ ;  /* 0x00000000ff03723e */ /* 0x002fe200048070ff */
[----:B------:R-:W-:-:S03]  /*139b0*/  FMUL R0, R223, UR7 ;  /* 0x00000007df007c20 */ /* 0x000fc60008400000 */
[----:B------:R1:W-:Y:S01]  /*139c0*/  @!P5 STG.E.U8 desc[UR42][R26.64+0x49], R9 ;  /* 0x000049091a00d986 */ /* 0x0003e2000c10112a */
[----:B------:R-:W-:Y:S02]  /*139d0*/  ISETP.LT.OR P5, PT, R43, 0x52, !P3 ;  /* 0x000000522b00780c */ /* 0x000fe40005fa1670 */
[----:B------:R-:W-:Y:S01]  /*139e0*/  F2FP.SATFINITE.E4M3.F32.PACK_AB_MERGE_C R7, RZ, R2, RZ ;  /* 0x00000002ff07723e */ /* 0x000fe200048070ff */
[----:B------:R-:W3:Y:S01]  /*139f0*/  LDL.LU R223, [R1+0x34] ;  /* 0x0000340001df7983 */ /* 0x000ee20000300800 */
[----:B0-----:R-:W-:-:S03]  /*13a00*/  F2FP.SATFINITE.E4M3.F32.PACK_AB_MERGE_C R5, RZ, R0, RZ ;  /* 0x00000000ff05723e */ /* 0x001fc600048070ff */
[----:B------:R0:W-:Y:S06]  /*13a10*/  @!P6 STG.E.U8 desc[UR42][R24.64+0x50], R3 ;  /* 0x000050031800e986 */ /* 0x0001ec000c10112a */
[----:B------:R3:W-:Y:S01]  /*13a20*/  @!P5 STG.E.U8 desc[UR42][R24.64+0x51], R7 ;  /* 0x000051071800d986 */ /* 0x0007e2000c10112a */
[----:B----4-:R-:W-:-:S03]  /*13a30*/  FMUL R2, R220, UR7 ;  /* 0x00000007dc027c20 */ /* 0x010fc60008400000 */
[----:B------:R-:W4:Y:S02]  /*13a40*/  LDL.LU R220, [R1+0x38] ;  /* 0x0000380001dc7983 */ /* 0x000f240000300800 */
[----:B-1----:R-:W-:Y:S01]  /*13a50*/  F2FP.SATFINITE.E4M3.F32.PACK_AB_MERGE_C R9, RZ, R2, RZ ;  /* 0x00000002ff09723e */ /* 0x002fe200048070ff */
[----:B--2---:R-:W-:Y:S02]  /*13a60*/  FMUL R0, R225, UR7 ;  /* 0x00000007e1007c20 */ /* 0x004fe40008400000 */
[----:B------:R-:W2:Y:S03]  /*13a70*/  LDL.LU R225, [R1+0x3c] ;  /* 0x00003c0001e17983 */ /* 0x000ea60000300800 */
[----:B0-----:R-:W-:Y:S01]  /*13a80*/  F2FP.SATFINITE.E4M3.F32.PACK_AB_MERGE_C R3, RZ, R0, RZ ;  /* 0x00000000ff03723e */ /* 0x001fe200048070ff */
[----:B---3--:R-:W-:Y:S02]  /*13a90*/  FMUL R2, R224, UR7 ;  /* 0x00000007e0027c20 */ /* 0x008fe40008400000 */
[----:B------:R-:W3:Y:S01]  /*13aa0*/  LDL.LU R224, [R1+0x40] ;  /* 0x0000400001e07983 */ /* 0x000ee20000300800 */
[----:B------:R-:W-:-:S02]  /*13ab0*/  FMUL R0, R226, UR7 ;  /* 0x00000007e2007c20 */ /* 0x000fc40008400000 */
[----:B------:R-:W-:Y:S01]  /*13ac0*/  F2FP.SATFINITE.E4M3.F32.PACK_AB_MERGE_C R7, RZ, R2, RZ ;  /* 0x00000002ff07723e */ /* 0x000fe200048070ff */
[----:B------:R-:W3:Y:S01]  /*13ad0*/  LDL.LU R226, [R1+0x44] ;  /* 0x0000440001e27983 */ /* 0x000ee20000300800 */
[----:B------:R-:W-:-:S03]  /*13ae0*/  FMUL R2, R227, UR7 ;  /* 0x00000007e3027c20 */ /* 0x000fc60008400000 */
[----:B------:R-:W3:Y:S01]  /*13af0*/  LDL.LU R227, [R1+0x48] ;  /* 0x0000480001e37983 */ /* 0x000ee20000300800 */
[C---:B------:R-:W-:Y:S02]  /*13b00*/  ISETP.LT.OR P6, PT, R43.reuse, 0x51, !P2 ;  /* 0x000000512b00780c */ /* 0x040fe400057c1670 */
[----:B------:R-:W-:-:S11]  /*13b10*/  ISETP.LT.OR P5, PT, R43, 0x52, !P2 ;  /* 0x000000522b00780c */ /* 0x000fd600057a1670 */
        /* <DEDUP_REMOVED lines=12> */
[----:B------:R-:W-:Y:S01]  /*13be0*/  FMUL R2, R223, UR7 ;  /* 0x00000007df027c20 */ /* 0x000fe20008400000 */
[----:B------:R-:W-:Y:S01]  /*13bf0*/  F2FP.SATFINITE.E4M3.F32.PACK_AB_MERGE_C R3, RZ, R0, RZ ;  /* 0x00000000ff03723e */ /* 0x000fe200048070ff */
[----:B------:R-:W3:Y:S04]  /*13c00*/  LDL.LU R223, [R1+0x50] ;  /* 0x0000500001df7983 */ /* 0x000ee80000300800 */
[----:B------:R1:W-:Y:S01]  /*13c10*/  @!P6 STG.E.U8 desc[UR42][R26.64+0x58], R5 ;  /* 0x000058051a00e986 */ /* 0x0003e2000c10112a */
[----:B------:R-:W-:Y:S02]  /*13c20*/  ISETP.LT.OR P6, PT, R43, 0x41, !P1 ;  /* 0x000000412b00780c */ /* 0x000fe40004fc1670 */
[----:B0-----:R-:W-:Y:S01]  /*13c30*/  F2FP.SATFINITE.E4M3.F32.PACK_AB_MERGE_C R7, RZ, R2, RZ ;  /* 0x00000002ff07723e */ /* 0x001fe200048070ff */
[----:B------:R0:W-:Y:S10]  /*13c40*/  @!P5 STG.E.U8 desc[UR42][R26.64+0x59], R9 ;  /* 0x000059091a00d986 */ /* 0x0001f4000c10112a */
        /* <DEDUP_REMOVED lines=23> */
[----:B------:R0:W-:Y:S01]  /*13dc0*/  @!P6 STG.E.U8 desc[UR42][R28.64+0x48], R3 ;  /* 0x000048031c00e986 */ /* 0x0001e2000c10112a */
[----:B------:R-:W-:Y:S01]  /*13dd0*/  ISETP.LT.OR P6, PT, R43, 0x49, !P0 ;  /* 0x000000492b00780c */ /* 0x000fe200047c1670 */
[----:B------:R-:W-:Y:S02]  /*13de0*/  FMUL R2, R222, UR7 ;  /* 0x00000007de027c20 */ /* 0x000fe40008400000 */
[----:B------:R-:W3:Y:S01]  /*13df0*/  LDL.LU R222, [R1+0x68] ;  /* 0x0000680001de7983 */ /* 0x000ee20000300800 */
[----:B-1----:R-:W-:Y:S01]  /*13e00*/  F2FP.SATFINITE.E4M3.F32.PACK_AB_MERGE_C R5, RZ, R0, RZ ;  /* 0x00000000ff05723e */ /* 0x002fe200048070ff */
[----:B------:R-:W-:-:S04]  /*13e10*/  FMUL R0, R223, UR7 ;  /* 0x00000007df007c20 */ /* 0x000fc80008400000 */
        /* <DEDUP_REMOVED lines=33> */
[----:B-1----:R-:W-:-:S05]  /*14030*/  F2FP.SATFINITE.E4M3.F32.PACK_AB_MERGE_C R7, RZ, R2, RZ ;  /* 0x00000002ff07723e */ /* 0x002fca00048070ff */
[----:B------:R1:W-:Y:S01]  /*14040*/  @!P6 STG.E.U8 desc[UR42][R28.64+0x58], R3 ;  /* 0x000058031c00e986 */ /* 0x0003e2000c10112a */
[----:B------:R-:W-:Y:S01]  /*14050*/  ISETP.LT.OR P6, PT, R43, 0x59, !P0 ;  /* 0x000000592b00780c */ /* 0x000fe200047c1670 */
[----:B------:R-:W-:Y:S01]  /*14060*/  FMUL R2, R223, UR7 ;  /* 0x00000007df027c20 */ /* 0x000fe20008400000 */
[----:B------:R-:W-:Y:S01]  /*14070*/  F2FP.SATFINITE.E4M3.F32.PACK_AB_MERGE_C R5, RZ, R0, RZ ;  /* 0x00000000ff05723e */ /* 0x000fe200048070ff */
[----:B------:R-:W3:Y:S03]  /*14080*/  LDL.LU R223, [R1+0x88] ;  /* 0x0000880001df7983 */ /* 0x000ee60000300800 */
[----:B0-----:R-:W-:Y:S01]  /*14090*/  F2FP.SATFINITE.E4M3.F32.PACK_AB_MERGE_C R9, RZ, R2, RZ ;  /* 0x00000002ff09723e */ /* 0x001fe200048070ff */
        /* <DEDUP_REMOVED lines=173> */
[----:B------:R-:W3:Y:S04]  /*14b70*/  LDL.LU R223, [R1+0x114] ;  /* 0x0001140001df7983 */ /* 0x000ee80000300800 */
[----:B------:R-:W3:Y:S01]  /*14b80*/  LDL.LU R219, [R1+0x118] ;  /* 0x0001180001db7983 */ /* 0x000ee20000300800 */
[----:B0-----:R-:W-:-:S03]  /*14b90*/  F2FP.SATFINITE.E4M3.F32.PACK_AB_MERGE_C R5, RZ, R0, RZ ;  /* 0x00000000ff05723e */ /* 0x001fc600048070ff */
[----:B------:R0:W-:Y:S04]  /*14ba0*/  @!P6 STG.E.U8 desc[UR42][R24.64+0x80], R3 ;  /* 0x000080031800e986 */ /* 0x0001e8000c10112a */
[----:B------:R3:W-:Y:S01]  /*14bb0*/  @!P5 STG.E.U8 desc[UR42][R24.64+0x81], R7 ;  /* 0x000081071800d986 */ /* 0x0007e2000c10112a */
[----:B----4-:R-:W-:-:S05]  /*14bc0*/  FMUL R2, R220, UR7 ;  /* 0x00000007dc027c20 */ /* 0x010fca0008400000 */
        /* <DEDUP_REMOVED lines=8> */
[----:B------:R-:W4:Y:S01]  /*14c50*/  LDL.LU R226, [R1+0x124] ;  /* 0x0001240001e27983 */ /* 0x000f220000300800 */
[----:B------:R-:W-:-:S03]  /*14c60*/  FMUL R2, R227, UR7 ;  /* 0x00000007e3027c20 */ /* 0x000fc60008400000 */
[----:B------:R-:W4:Y:S01]  /*14c70*/  LDL.LU R227, [R1+0x128] ;  /* 0x0001280001e37983 */ /* 0x000f220000300800 */
[C---:B------:R-:W-:Y:S02]  /*14c80*/  ISETP.LT.OR P5, PT, R43.reuse, 0x82, !P2 ;  /* 0x000000822b00780c */ /* 0x040fe400057a1670 */
[C---:B------:R-:W-:Y:S01]  /*14c90*/  ISETP.LT.OR P6, PT, R43.reuse, 0x81, !P2 ;  /* 0x000000812b00780c */ /* 0x040fe200057c1670 */
[----:B------:R-:W4:Y:S04]  /*14ca0*/  LDL.LU R221, [R1+0x12c] ;  /* 0x00012c0001dd7983 */ /* 0x000f280000300800 */
[----:B------:R-:W4:Y:S06]  /*14cb0*/  LDL.LU R220, [R1+0x130] ;  /* 0x0001300001dc7983 */ /* 0x000f2c0000300800 */
[----:B------:R0:W-:Y:S01]  /*14cc0*/  @!P5 STG.E.U8 desc[UR42][R26.64+0x81], R9 ;  /* 0x000081091a00d986 */ /* 0x0001e2000c10112a */
[----:B------:R-:W-:-:S03]  /*14cd0*/  ISETP.LT.OR P5, PT, R43, 0x8a, !P3 ;  /* 0x0000008a2b00780c */ /* 0x000fc60005fa1670 */
[----:B------:R1:W-:Y:S01]  /*14ce0*/  @!P6 STG.E.U8 desc[UR42][R26.64+0x80], R5 ;  /* 0x000080051a00e986 */ /* 0x0003e2000c10112a */
[----:B------:R-:W-:-:S09]  /*14cf0*/  ISETP.LT.OR P6, PT, R43, 0x89, !P3 ;  /* 0x000000892b00780c */ /* 0x000fd20005fc1670 */
[----:B------:R-:W-:Y:S01]  /*14d00*/  @!P5 STG.E.U8 desc[UR42][R24.64+0x89], R7 ;  /* 0x000089071800d986 */ /* 0x000fe2000c10112a */
[C---:B------:R-:W-:Y:S02]  /*14d10*/  ISETP.LT.OR P5, PT, R43.reuse, 0x8a, !P2 ;  /* 0x0000008a2b00780c */ /* 0x040fe400057a1670 */
[----:B0-----:R-:W-:Y:S01]  /*14d20*/  F2FP.SATFINITE.E4M3.F32.PACK_AB_MERGE_C R9, RZ, R2, RZ ;  /* 0x00000002ff09723e */ /* 0x001fe200048070ff */
[----:B------:R0:W-:Y:S01]  /*14d30*/  @!P6 STG.E.U8 desc[UR42][R24.64+0x88], R3 ;  /* 0x000088031800e986 */ /* 0x0001e2000c10112a */
[C---:B------:R-:W-:Y:S02]  /*14d40*/  ISETP.LT.OR P6, PT, R43.reuse, 0x89, !P2 ;  /* 0x000000892b00780c */ /* 0x040fe400057c1670 */
[----:B-1----:R-:W-:Y:S01]  /*14d50*/  F2FP.SATFINITE.E4M3.F32.PACK_AB_MERGE_C R5, RZ, R0, RZ ;  /* 0x00000000ff05723e */ /* 0x002fe200048070ff */
[----:B------:R-:W-:Y:S02]  /*14d60*/  FMUL R0, R222, UR7 ;  /* 0x00000007de007c20 */ /* 0x000fe40008400000 */
[----:B------:R-:W4:Y:S04]  /*14d70*/  LDL.LU R222, [R1+0x134] ;  /* 0x0001340001de7983 */ /* 0x000f280000300800 */
[----:B------:R-:W-:Y:S01]  /*14d80*/  @!P5 STG.E.U8 desc[UR42][R26.64+0x89], R9 ;  /* 0x000089091a00d986 */ /* 0x000fe2000c10112a */
[----:B------:R-:W-:Y:S01]  /*14d90*/  ISETP.LT.OR P5, PT, R43, 0x92, !P3 ;  /* 0x000000922b00780c */ /* 0x000fe20005fa1670 */
[----:B------:R-:W-:Y:S01]  /*14da0*/  FMUL R2, R223, UR7 ;  /* 0x00000007df027c20 */ /* 0x000fe20008400000 */
[----:B0-----:R-:W-:Y:S01]  /*14db0*/  F2FP.SATFINITE.E4M3.F32.PACK_AB_MERGE_C R3, RZ, R0, RZ ;  /* 0x00000000ff03723e */ /* 0x001fe200048070ff */
[----:B------:R0:W-:Y:S01]  /*14dc0*/  @!P6 STG.E.U8 desc[UR42][R26.64+0x88], R5 ;  /* 0x000088051a00e986 */ /* 0x0001e2000c10112a */
[----:B------:R-:W-:-:S02]  /*14dd0*/  FMUL R0, R219, UR7 ;  /* 0x00000007db007c20 */ /* 0x000fc40008400000 */
[----:B------:R-:W-:Y:S01]  /*14de0*/  F2FP.SATFINITE.E4M3.F32.PACK_AB_MERGE_C R7, RZ, R2, RZ ;  /* 0x00000002ff07723e */ /* 0x000fe200048070ff */
[----:B------:R-:W4:Y:S02]  /*14df0*/  LDL.LU R223, [R1+0x138] ;  /* 0x0001380001df7983 */ /* 0x000f240000300800 */
[----:B0-----:R-:W-:-:S04]  /*14e00*/  F2FP.SATFINITE.E4M3.F32.PACK_AB_MERGE_C R5, RZ, R0, RZ ;  /* 0x00000000ff05723e */ /* 0x001fc800048070ff */
[----:B------:R0:W-:Y:S01]  /*14e10*/  @!P5 STG.E.U8 desc[UR42][R24.64+0x91], R7 ;  /* 0x000091071800d986 */ /* 0x0001e2000c10112a */
[----:B--2---:R-:W-:-:S03]  /*14e20*/  FMUL R2, R225, UR7 ;  /* 0x00000007e1027c20 */ /* 0x004fc60008400000 */
[----:B------:R-:W2:Y:S02]  /*14e30*/  LDL.LU R225, [R1+0x13c] ;  /* 0x00013c0001e17983 */ /* 0x000ea40000300800 */
[----:B------:R-:W-:Y:S01]  /*14e40*/  F2FP.SATFINITE.E4M3.F32.PACK_AB_MERGE_C R9, RZ, R2, RZ ;  /* 0x00000002ff09723e */ /* 0x000fe200048070ff */
[----:B---3--:R-:W-:Y:S02]  /*14e50*/  FMUL R0, R224, UR7 ;  /* 0x00000007e0007c20 */ /* 0x008fe40008400000 */
[----:B------:R-:W3:Y:S01]  /*14e60*/  LDL.LU R224, [R1+0x140] ;  /* 0x0001400001e07983 */ /* 0x000ee20000300800 */
[----:B----4-:R-:W-:Y:S02]  /*14e70*/  FMUL R2, R226, UR7 ;  /* 0x00000007e2027c20 */ /* 0x010fe40008400000 */
[----:B0-----:R-:W-:Y:S01]  /*14e80*/  F2FP.SATFINITE.E4M3.F32.PACK_AB_MERGE_C R7, RZ, R0, RZ ;  /* 0x00000000ff07723e */ /* 0x001fe200048070ff */
[----:B------:R-:W4:Y:S01]  /*14e90*/  LDL.LU R226, [R1+0x144] ;  /* 0x0001440001e27983 */ /* 0x000f220000300800 */
[----:B------:R-:W-:-:S03]  /*14ea0*/  FMUL R0, R227, UR7 ;  /* 0x00000007e3007c20 */ /* 0x000fc60008400000 */
[----:B------:R-:W4:Y:S01]  /*14eb0*/  LDL.LU R227, [R1+0x148] ;  /* 0x0001480001e37983 */ /* 0x000f220000300800 */
[C---:B------:R-:W-:Y:S02]  /*14ec0*/  ISETP.LT.OR P6, PT, R43.reuse, 0x91, !P3 ;  /* 0x000000912b00780c */ /* 0x040fe40005fc1670 */
[C---:B------:R-:W-:Y:S01]  /*14ed0*/  ISETP.LT.OR P5, PT, R43.reuse, 0x92, !P2 ;  /* 0x000000922b00780c */ /* 0x040fe200057a1670 */
[----:B------:R-:W4:Y:S10]  /*14ee0*/  LDL.LU R219, [R1+0x14c] ;  /* 0x00014c0001db7983 */ /* 0x000f340000300800 */
[----:B------:R-:W-:Y:S01]  /*14ef0*/  @!P6 STG.E.U8 desc[UR42][R24.64+0x90], R3 ;  /* 0x000090031800e986 */ /* 0x000fe2000c10112a */
[----:B------:R-:W-:-:S02]  /*14f00*/  ISETP.LT.OR P6, PT, R43, 0x91, !P2 ;  /* 0x000000912b00780c */ /* 0x000fc400057c1670 */
[----:B------:R-:W-:Y:S01]  /*14f10*/  F2FP.SATFINITE.E4M3.F32.PACK_AB_MERGE_C R11, RZ, R2, RZ ;  /* 0x00000002ff0b723e */ /* 0x000fe200048070ff */
[----:B------:R-:W-:Y:S01]  /*14f20*/  @!P5 STG.E.U8 desc[UR42][R26.64+0x91], R9 ;  /* 0x000091091a00d986 */ /* 0x000fe2000c10112a */
[----:B------:R-:W-:Y:S01]  /*14f30*/  FMUL R2, R220, UR7 ;  /* 0x00000007dc027c20 */ /* 0x000fe20008400000 */
[----:B------:R-:W-:-:S08]  /*14f40*/  ISETP.LT.OR P5, PT, R43, 0x99, !P2 ;  /* 0x000000992b00780c */ /* 0x000fd000057a1670 */
[----:B------:R0:W-:Y:S01]  /*14f50*/  @!P6 STG.E.U8 desc[UR42][R26.64+0x90], R5 ;  /* 0x000090051a00e986 */ /* 0x0001e2000c10112a */
[C---:B------:R-:W-:Y:S02]  /*14f60*/  ISETP.LT.OR P6, PT, R43.reuse, 0x99, !P3 ;  /* 0x000000992b00780c */ /* 0x040fe40005fc1670 */
[----:B------:R-:W-:Y:S02]  /*14f70*/  ISETP.LT.OR P3, PT, R43, 0x9a, !P3 ;  /* 0x0000009a2b00780c */ /* 0x000fe40005f61670 */
[----:B0-----:R-:W-:Y:S01]  /*14f80*/  F2FP.SATFINITE.E4M3.F32.PACK_AB_MERGE_C R5, RZ, R0, RZ ;  /* 0x00000000ff05723e */ /* 0x001fe200048070ff */
[----:B------:R-:W-:Y:S02]  /*14f90*/  FMUL R0, R221, UR7 ;  /* 0x00000007dd007c20 */ /* 0x000fe40008400000 */
[----:B------:R-:W4:Y:S04]  /*14fa0*/  LDL.LU R221, [R1+0x150] ;  /* 0x0001500001dd7983 */ /* 0x000f280000300800 */
[----:B------:R-:W4:Y:S01]  /*14fb0*/  LDL.LU R220, [R1+0x154] ;  /* 0x0001540001dc7983 */ /* 0x000f220000300800 */
[----:B------:R-:W-:-:S03]  /*14fc0*/  FMUL R3, R222, UR7 ;  /* 0x00000007de037c20 */ /* 0x000fc60008400000 */
[----:B------:R0:W-:Y:S01]  /*14fd0*/  @!P6 STG.E.U8 desc[UR42][R24.64+0x98], R7 ;  /* 0x000098071800e986 */ /* 0x0001e2000c10112a */
[----:B------:R-:W-:-:S03]  /*14fe0*/  FMUL R4, R223, UR7 ;  /* 0x00000007df047c20 */ /* 0x000fc60008400000 */
[----:B------:R-:W4:Y:S01]  /*14ff0*/  LDL.LU R222, [R1+0x158] ;  /* 0x0001580001de7983 */ /* 0x000f220000300800 */
[----:B------:R-:W-:-:S03]  /*15000*/  F2FP.SATFINITE.E4M3.F32.PACK_AB_MERGE_C R9, RZ, R2, RZ ;  /* 0x00000002ff09723e */ /* 0x000fc600048070ff */
[----:B------:R1:W-:Y:S01]  /*15010*/  @!P3 STG.E.U8 desc[UR42][R24.64+0x99], R11 ;  /* 0x0000990b1800b986 */ /* 0x0003e2000c10112a */
[----:B0-----:R-:W-:-:S03]  /*15020*/  F2FP.SATFINITE.E4M3.F32.PACK_AB_MERGE_C R7, RZ, R0, RZ ;  /* 0x00000000ff07723e */ /* 0x001fc600048070ff */
[----:B------:R-:W4:Y:S04]  /*15030*/  LDL.LU R223, [R1+0x15c] ;  /* 0x00015c0001df7983 */ /* 0x000f280000300800 */
[----:B------:R0:W-:Y:S01]  /*15040*/  @!P5 STG.E.U8 desc[UR42][R26.64+0x98], R5 ;  /* 0x000098051a00d986 */ /* 0x0001e2000c10112a */
[----:B-1----:R-:W-:Y:S01]  /*15050*/  F2FP.SATFINITE.E4M3.F32.PACK_AB_MERGE_C R11, RZ, R3, RZ ;  /* 0x00000003ff0b723e */ /* 0x002fe200048070ff */
[----:B--2---:R-:W-:Y:S02]  /*15060*/  FMUL R0, R225, UR7 ;  /* 0x00000007e1007c20 */ /* 0x004fe40008400000 */
[----:B------:R-:W2:Y:S03]  /*15070*/  LDL.LU R225, [R1+0x160] ;  /* 0x0001600001e17983 */ /* 0x000ea60000300800 */
[----:B0-----:R-:W-:Y:S01]  /*15080*/  F2FP.SATFINITE.E4M3.F32.PACK_AB_MERGE_C R5, RZ, R0, RZ ;  /* 0x00000000ff05723e */ /* 0x001fe200048070ff */
[----:B---3--:R-:W-:-:S02]  /*15090*/  FMUL R2, R224, UR7 ;  /* 0x00000007e0027c20 */ /* 0x008fc40008400000 */
[----:B------:R-:W3:Y:S01]  /*150a0*/  LDL.LU R224, [R1+0x164] ;  /* 0x0001640001e07983 */ /* 0x000ee20000300800 */
[----:B----4-:R-:W-:-:S03]  /*150b0*/  FMUL R3, R226, UR7 ;  /* 0x00000007e2037c20 */ /* 0x010fc60008400000 */
[----:B------:R-:W4:Y:S01]  /*150c0*/  LDL.LU R226, [R1+0x168] ;  /* 0x0001680001e27983 */ /* 0x000f220000300800 */
[----:B------:R-:W-:-:S03]  /*150d0*/  FMUL R0, R227, UR7 ;  /* 0x00000007e3007c20 */ /* 0x000fc60008400000 */
[----:B------:R-:W4:Y:S01]  /*150e0*/  LDL.LU R227, [R1+0x16c] ;  /* 0x00016c0001e37983 */ /* 0x000f220000300800 */
[C---:B------:R-:W-:Y:S02]  /*150f0*/  ISETP.LT.OR P2, PT, R43.reuse, 0x9a, !P2 ;  /* 0x0000009a2b00780c */ /* 0x040fe40005741670 */
[C---:B------:R-:W-:Y:S02]  /*15100*/  ISETP.LT.OR P6, PT, R43.reuse, 0x81, !P1 ;  /* 0x000000812b00780c */ /* 0x040fe40004fc1670 */
[C---:B------:R-:W-:Y:S02]  /*15110*/  ISETP.LT.OR P3, PT, R43.reuse, 0x82, !P1 ;  /* 0x000000822b00780c */ /* 0x040fe40004f61670 */
[----:B------:R-:W-:-:S07]  /*15120*/  ISETP.LT.OR P5, PT, R43, 0x81, !P0 ;  /* 0x000000812b00780c */ /* 0x000fce00047a1670 */
[----:B------:R0:W-:Y:S01]  /*15130*/  @!P2 STG.E.U8 desc[UR42][R26.64+0x99], R7 ;  /* 0x000099071a00a986 */ /* 0x0001e2000c10112a */
[----:B------:R-:W-:-:S03]  /*15140*/  ISETP.LT.OR P2, PT, R43, 0x8a, !P1 ;  /* 0x0000008a2b00780c */ /* 0x000fc60004f41670 */
[----:B------:R1:W-:Y:S01]  /*15150*/  @!P6 STG.E.U8 desc[UR42][R28.64+0x80], R9 ;  /* 0x000080091c00e986 */ /* 0x0003e2000c10112a */
[----:B------:R-:W-:-:S03]  /*15160*/  ISETP.LT.OR P6, PT, R43, 0x82, !P0 ;  /* 0x000000822b00780c */ /* 0x000fc600047c1670 */
[----:B------:R1:W-:Y:S01]  /*15170*/  @!P3 STG.E.U8 desc[UR42][R28.64+0x81], R11 ;  /* 0x0000810b1c00b986 */ /* 0x0003e2000c10112a */
[C---:B------:R-:W-:Y:S02]  /*15180*/  ISETP.LT.OR P3, PT, R43.reuse, 0x89, !P1 ;  /* 0x000000892b00780c */ /* 0x040fe40004f61670 */
[----:B------:R-:W-:Y:S02]  /*15190*/  F2FP.SATFINITE.E4M3.F32.PACK_AB_MERGE_C R13, RZ, R4, RZ ;  /* 0x00000004ff0d723e */ /* 0x000fe400048070ff */
[----:B0-----:R-:W-:Y:S02]  /*151a0*/  F2FP.SATFINITE.E4M3.F32.PACK_AB_MERGE_C R7, RZ, R2, RZ ;  /* 0x00000002ff07723e */ /* 0x001fe400048070ff */
[----:B-1----:R-:W-:Y:S01]  /*151b0*/  F2FP.SATFINITE.E4M3.F32.PACK_AB_MERGE_C R9, RZ, R3, RZ ;  /* 0x00000003ff09723e */ /* 0x002fe200048070ff */
[----:B------:R-:W-:Y:S01]  /*151c0*/  @!P5 STG.E.U8 desc[UR42][R30.64+0x80], R13 ;  /* 0x0000800d1e00d986 */ /* 0x000fe2000c10112a */
[----:B------:R-:W-:-:S03]  /*151d0*/  ISETP.LT.OR P5, PT, R43, 0x89, !P0 ;  /* 0x000000892b00780c */ /* 0x000fc600047a1670 */
[----:B------:R0:W-:Y:S01]  /*151e0*/  @!P6 STG.E.U8 desc[UR42][R30.64+0x81], R5 ;  /* 0x000081051e00e986 */ /* 0x0001e2000c10112a */
[----:B------:R-:W-:-:S03]  /*151f0*/  ISETP.LT.OR P6, PT, R43, 0x8a, !P0 ;  /* 0x0000008a2b00780c */ /* 0x000fc600047c1670 */
[----:B------:R1:W-:Y:S01]  /*15200*/  @!P2 STG.E.U8 desc[UR42][R28.64+0x89], R9 ;  /* 0x000089091c00a986 */ /* 0x0003e2000c10112a */
[----:B------:R-:W-:Y:S01]  /*15210*/  ISETP.LT.OR P2, PT, R43, 0x92, !P1 ;  /* 0x000000922b00780c */ /* 0x000fe20004f41670 */
[----:B------:R-:W-:Y:S02]  /*15220*/  FMUL R2, R219, UR7 ;  /* 0x00000007db027c20 */ /* 0x000fe40008400000 */
[----:B------:R1:W-:Y:S01]  /*15230*/  @!P3 STG.E.U8 desc[UR42][R28.64+0x88], R7 ;  /* 0x000088071c00b986 */ /* 0x0003e2000c10112a */
[----:B------:R-:W-:Y:S01]  /*15240*/  ISETP.LT.OR P3, PT, R43, 0x91, !P1 ;  /* 0x000000912b00780c */ /* 0x000fe20004f61670 */
[----:B------:R-:W-:Y:S01]  /*15250*/  FMUL R3, R220, UR7 ;  /* 0x00000007dc037c20 */ /* 0x000fe20008400000 */
[----:B------:R-:W-:Y:S01]  /*15260*/  F2FP.SATFINITE.E4M3.F32.PACK_AB_MERGE_C R11, RZ, R0, RZ ;  /* 0x00000000ff0b723e */ /* 0x000fe200048070ff */
[----:B------:R-:W-:Y:S01]  /*15270*/  FMUL R0, R221, UR7 ;  /* 0x00000007dd007c20 */ /* 0x000fe20008400000 */
[----:B0-----:R-:W-:Y:S02]  /*15280*/  F2FP.SATFINITE.E4M3.F32.PACK_AB_MERGE_C R5, RZ, R2, RZ ;  /* 0x00000002ff05723e */ /* 0x001fe400048070ff */
[----:B-1----:R-:W-:Y:S01]  /*15290*/  F2FP.SATFINITE.E4M3.F32.PACK_AB_MERGE_C R9, RZ, R3, RZ ;  /* 0x00000003ff09723e */ /* 0x002fe200048070ff */
[----:B------:R-:W-:Y:S01]  /*152a0*/  @!P5 STG.E.U8 desc[UR42][R30.64+0x88], R11 ;  /* 0x0000880b1e00d986 */ /* 0x000fe2000c10112a */
[----:B------:R-:W-:Y:S01]  /*152b0*/  F2FP.SATFINITE.E4M3.F32.PACK_AB_MERGE_C R7, RZ, R0, RZ ;  /* 0x00000000ff07723e */ /* 0x000fe200048070ff */
[----:B------:R-:W-:-:S02]  /*152c0*/  FMUL R0, R222, UR7 ;  /* 0x00000007de007c20 */ /* 0x000fc40008400000 */
[----:B------:R-:W-:Y:S01]  /*152d0*/  @!P6 STG.E.U8 desc[UR42][R30.64+0x89], R5 ;  /* 0x000089051e00e986 */ /* 0x000fe2000c10112a */
[C---:B------:R-:W-:Y:S02]  /*152e0*/  ISETP.LT.OR P5, PT, R43.reuse, 0x91, !P0 ;  /* 0x000000912b00780c */ /* 0x040fe400047a1670 */
[C---:B------:R-:W-:Y:S01]  /*152f0*/  ISETP.LT.OR P6, PT, R43.reuse, 0x92, !P0 ;  /* 0x000000922b00780c */ /* 0x040fe200047c1670 */
[----:B------:R-:W-:Y:S01]  /*15300*/  @!P2 STG.E.U8 desc[UR42][R28.64+0x91], R9 ;  /* 0x000091091c00a986 */ /* 0x000fe2000c10112a */
[C---:B------:R-:W-:Y:S02]  /*15310*/  ISETP.LT.OR P2, PT, R43.reuse, 0x99, !P1 ;  /* 0x000000992b00780c */ /* 0x040fe40004f41670 */
[C---:B------:R-:W-:Y:S01]  /*15320*/  ISETP.LT.OR P1, PT, R43.reuse, 0x9a, !P1 ;  /* 0x0000009a2b00780c */ /* 0x040fe20004f21670 */
[----:B------:R0:W-:Y:S01]  /*15330*/  @!P3 STG.E.U8 desc[UR42][R28.64+0x90], R7 ;  /* 0x000090071c00b986 */ /* 0x0001e2000c10112a */
[----:B------:R-:W-:Y:S02]  /*15340*/  ISETP.LT.OR P3, PT, R43, 0x99, !P0 ;  /* 0x000000992b00780c */ /* 0x000fe40004761670 */
[----:B------:R-:W-:Y:S01]  /*15350*/  F2FP.SATFINITE.E4M3.F32.PACK_AB_MERGE_C R13, RZ, R0, RZ ;  /* 0x00000000ff0d723e */ /* 0x000fe200048070ff */
[----:B------:R-:W-:Y:S01]  /*15360*/  FMUL R0, R223, UR7 ;  /* 0x00000007df007c20 */ /* 0x000fe20008400000 */
[----:B------:R-:W-:-:S04]  /*15370*/  ISETP.LT.OR P0, PT, R43, 0x9a, !P0 ;  /* 0x0000009a2b00780c */ /* 0x000fc80004701670 */
[----:B0-----:R-:W-:Y:S01]  /*15380*/  F2FP.SATFINITE.E4M3.F32.PACK_AB_MERGE_C R7, RZ, R0, RZ ;  /* 0x00000000ff07723e */ /* 0x001fe200048070ff */
[----:B------:R0:W-:Y:S04]  /*15390*/  @!P5 STG.E.U8 desc[UR42][R30.64+0x90], R13 ;  /* 0x0000900d1e00d986 */ /* 0x0001e8000c10112a */
[----:B------:R0:W-:Y:S01]  /*153a0*/  @!P6 STG.E.U8 desc[UR42][R30.64+0x91], R7 ;  /* 0x000091071e00e986 */ /* 0x0001e2000c10112a */
[----:B--2---:R-:W-:-:S05]  /*153b0*/  FMUL R2, R225, UR7 ;  /* 0x00000007e1027c20 */ /* 0x004fca0008400000 */
[----:B------:R-:W-:Y:S01]  /*153c0*/  F2FP.SATFINITE.E4M3.F32.PACK_AB_MERGE_C R9, RZ, R2, RZ ;  /* 0x00000002ff09723e */ /* 0x000fe200048070ff */
[----:B---3--:R-:W-:Y:S01]  /*153d0*/  FMUL R3, R224, UR7 ;  /* 0x00000007e0037c20 */ /* 0x008fe20008400000 */
[----:B----4-:R-:W-:Y:S01]  /*153e0*/  FMUL R4, R226, UR7 ;  /* 0x00000007e2047c20 */ /* 0x010fe20008400000 */
[----:B------:R-:W-:-:S03]  /*153f0*/  FMUL R5, R227, UR7 ;  /* 0x00000007e3057c20 */ /* 0x000fc60008400000 */
[----:B------:R-:W-:Y:S02]  /*15400*/  F2FP.SATFINITE.E4M3.F32.PACK_AB_MERGE_C R3, RZ, R3, RZ ;  /* 0x00000003ff03723e */ /* 0x000fe400048070ff */
[----:B------:R-:W-:Y:S02]  /*15410*/  F2FP.SATFINITE.E4M3.F32.PACK_AB_MERGE_C R11, RZ, R4, RZ ;  /* 0x00000004ff0b723e */ /* 0x000fe400048070ff */
[----:B------:R-:W-:Y:S01]  /*15420*/  F2FP.SATFINITE.E4M3.F32.PACK_AB_MERGE_C R5, RZ, R5, RZ ;  /* 0x00000005ff05723e */ /* 0x000fe200048070ff */
[----:B------:R0:W-:Y:S04]  /*15430*/  @!P2 STG.E.U8 desc[UR42][R28.64+0x98], R9 ;  /* 0x000098091c00a986 */ /* 0x0001e8000c10112a */
[----:B------:R0:W-:Y:S04]  /*15440*/  @!P1 STG.E.U8 desc[UR42][R28.64+0x99], R3 ;  /* 0x000099031c009986 */ /* 0x0001e8000c10112a */
[----:B------:R0:W-:Y:S04]  /*15450*/  @!P3 STG.E.U8 desc[UR42][R30.64+0x98], R11 ;  /* 0x0000980b1e00b986 */ /* 0x0001e8000c10112a */
[----:B------:R0:W-:Y:S02]  /*15460*/  @!P0 STG.E.U8 desc[UR42][R30.64+0x99], R5 ;  /* 0x000099051e008986 */ /* 0x0001e4000c10112a */
.L_x_353:
[----:B------:R-:W-:Y:S05]  /*15470*/  BSYNC B0 ;  /* 0x0000000000007941 */ /* 0x000fea0003800000 */
.L_x_31:
[----:B0----5:R-:W2:Y:S04]  /*15480*/  LDL.LU R3, [R1+0x170] ;  /* 0x0001700001037983 */ /* 0x021ea80000300800 */
[----:B------:R-:W2:Y:S01]  /*15490*/  LDL.LU R2, [R1+0x174] ;  /* 0x0001740001027983 */ /* 0x000ea20000300800 */
[----:B------:R-:W-:Y:S01]  /*154a0*/  ULDC UR12, c[0x0][0xc] ;  /* 0x00000300000c7ab9 */ /* 0x000fe20000000800 */
[----:B------:R-:W-:Y:S01]  /*154b0*/  ULDC UR13, c[0x0][0x10] ;  /* 0x00000400000d7ab9 */ /* 0x000fe20000000800 */
[----:B------:R-:W2:Y:S01]  /*154c0*/  LDC R5, c[0x0][0x14] ;  /* 0x00000500ff057b82 */ /* 0x000ea20000000800 */
[----:B------:R-:W-:Y:S01]  /*154d0*/  UIMAD.WIDE.U32 UR12, UR12, UR13, URZ ;  /* 0x0000000d0c0c72a5 */ /* 0x000fe2000f8e003f */
[----:B------:R-:W-:-:S05]  /*154e0*/  PRMT R0, RZ, 0x7610, R0 ;  /* 0x00007610ff007816 */ /* 0x000fca0000000000 */
[----:B--2---:R-:W-:-:S04]  /*154f0*/  IMAD.WIDE.U32 R2, R5, UR12, R2 ;  /* 0x0000000c05027c25 */ /* 0x004fc8000f8e0002 */
[----:B------:R-:W-:Y:S01]  /*15500*/  IMAD R5, R5, UR13, RZ ;  /* 0x0000000d05057c24 */ /* 0x000fe2000f8e02ff */
[----:B------:R-:W-:Y:S01]  /*15510*/  ULDC.64 UR12, c[0x0][0x650] ;  /* 0x00019400000c7ab9 */ /* 0x000fe20000000a00 */
[----:B------:R-:W-:Y:S01]  /*15520*/  IMAD.MOV.U32 R11, RZ, RZ, R2 ;  /* 0x000000ffff0b7224 */ /* 0x000fe200078e0002 */
[----:B------:R-:W-:Y:S01]  /*15530*/  ISETP.GE.U32.AND P0, PT, R2, UR12, PT ;  /* 0x0000000c02007c0c */ /* 0x000fe2000bf06070 */
[----:B------:R-:W-:Y:S02]  /*15540*/  IMAD.IADD R13, R3, 0x1, R5 ;  /* 0x00000001030d7824 */ /* 0x000fe400078e0205 */
[----:B------:R-:W-:-:S03]  /*15550*/  IMAD.MOV.U32 R2, RZ, RZ, -0x1 ;  /* 0xffffffffff027424 */ /* 0x000fc600078e00ff */
[----:B------:R0:W-:Y:S01]  /*15560*/  STL [R1+0x170], R13 ;  /* 0x0001700d01007387 */ /* 0x0001e20000100800 */
[----:B------:R-:W-:Y:S01]  /*15570*/  ISETP.GE.U32.AND.EX P0, PT, R13, UR13, PT, P0 ;  /* 0x0000000d0d007c0c */ /* 0x000fe2000bf06100 */
[----:B------:R-:W-:Y:S02]  /*15580*/  UMOV UR13, 0xffffffff ;  /* 0xffffffff000d7882 */ /* 0x000fe40000000000 */
[----:B------:R0:W-:Y:S04]  /*15590*/  STL [R1+0x174], R11 ;  /* 0x0001740b01007387 */ /* 0x0001e80000100800 */
[----:B------:R0:W-:Y:S06]  /*155a0*/  STL [R1+0x178], R2 ;  /* 0x0001780201007387 */ /* 0x0001ec0000100800 */
[----:B------:R-:W-:Y:S05]  /*155b0*/  @P0 BRA `(.L_x_354) ;  /* 0x0000000400740947 */ /* 0x000fea0003800000 */
[----:B------:R-:W2:Y:S01]  /*155c0*/  S2R R8, SR_CTAID.X ;  /* 0x0000000000087919 */ /* 0x000ea20000002500 */
[----:B------:R-:W-:Y:S01]  /*155d0*/  ULDC.64 UR18, c[0x0][0x628] ;  /* 0x00018a0000127ab9 */ /* 0x000fe20000000a00 */
[----:B------:R-:W0:Y:S01]  /*155e0*/  LDC R9, c[0x0][0x144] ;  /* 0x00005100ff097b82 */ /* 0x000e220000000800 */
[----:B------:R-:W-:Y:S01]  /*155f0*/  ULDC UR11, c[0x0][0x150] ;  /* 0x00005400000b7ab9 */ /* 0x000fe20000000800 */
[----:B------:R-:W0:Y:S01]  /*15600*/  S2R R12, SR_CTAID.Y ;  /* 0x00000000000c7919 */ /* 0x000e220000002600 */
[----:B------:R-:W-:Y:S01]  /*15610*/  ISETP.NE.U32.AND P0, PT, RZ, UR18, PT ;  /* 0x00000012ff007c0c */ /* 0x000fe2000bf05070 */
[----:B------:R-:W-:Y:S01]  /*15620*/  ULDC UR21, c[0x0][0x630] ;  /* 0x00018c0000157ab9 */ /* 0x000fe20000000800 */
[----:B------:R-:W-:Y:S02]  /*15630*/  R2UR UR16, R11 ;  /* 0x000000000b1072ca */ /* 0x000fe400000e0000 */
[----:B------:R-:W-:Y:S01]  /*15640*/  ISETP.NE.AND.EX P0, PT, RZ, UR19, PT, P0 ;  /* 0x00000013ff007c0c */ /* 0x000fe2000bf05300 */
[----:B------:R-:W0:Y:S01]  /*15650*/  LDC.64 R6, c[0x0][0x620] ;  /* 0x00018800ff067b82 */ /* 0x000e220000000a00 */
[----:B------:R-:W-:-:S02]  /*15660*/  R2UR UR17, R13 ;  /* 0x000000000d1172ca */ /* 0x000fc400000e0000 */
[----:B--2---:R-:W-:-:S05]  /*15670*/  I2FP.F32.U32 R0, R8 ;  /* 0x0000000800007245 */ /* 0x004fca0000201000 */
[----:B------:R-:W-:-:S06]  /*15680*/  FMUL R0, R0, UR11 ;  /* 0x0000000b00007c20 */ /* 0x000fcc0008400000 */
[----:B------:R-:W2:Y:S01]  /*15690*/  F2I.U32.TRUNC.NTZ R0, R0 ;  /* 0x0000000000007305 */ /* 0x000ea2000020f000 */
        /* <DEDUP_REMOVED lines=13> */
.L_x_355:
[----:B------:R-:W-:Y:S01]  /*15770*/  USHF.R.U64 UR13, UR16, UR21, UR17 ;  /* 0x00000015100d7299 */ /* 0x000fe20008001211 */
[----:B------:R-:W5:Y:S01]  /*15780*/  LDC.64 R20, c[0x0][0x640] ;  /* 0x00019000ff147b82 */ /* 0x000f620000000a00 */
[----:B------:R-:W-:Y:S01]  /*15790*/  USHF.R.U32.HI UR11, URZ, UR21, UR17 ;  /* 0x000000153f0b7299 */ /* 0x000fe20008011611 */
[----:B--2---:R-:W-:Y:S02]  /*157a0*/  IMAD.MOV R10, RZ, RZ, -R0 ;  /* 0x000000ffff0a7224 */ /* 0x004fe400078e0a00 */
[----:B0-----:R-:W-:Y:S01]  /*157b0*/  IMAD.MOV.U32 R2, RZ, RZ, R11 ;  /* 0x000000ffff027224 */ /* 0x001fe200078e000b */
[----:B------:R-:W-:Y:S01]  /*157c0*/  IADD3 R5, P0, RZ, -UR13, RZ ;  /* 0x8000000dff057c10 */ /* 0x000fe2000ff1e0ff */
[----:B------:R-:W-:Y:S02]  /*157d0*/  IMAD R17, R9, R10, R8 ;  /* 0x0000000a09117224 */ /* 0x000fe400078e0208 */
[----:B------:R-:W0:Y:S02]  /*157e0*/  LDC R4, c[0x0][0x618] ;  /* 0x00018600ff047b82 */ /* 0x000e240000000800 */
[----:B------:R-:W-:Y:S01]  /*157f0*/  IMAD.X R3, RZ, RZ, ~UR11, P0 ;  /* 0x8000000bff037e24 */ /* 0x000fe200080e06ff */
[----:B------:R-:W-:-:S03]  /*15800*/  ULDC UR11, c[0x0][0x154] ;  /* 0x00005500000b7ab9 */ /* 0x000fc60000000800 */
[-C--:B------:R-:W-:Y:S02]  /*15810*/  IMAD R0, R3, R6.reuse, RZ ;  /* 0x0000000603007224 */ /* 0x080fe400078e02ff */
[----:B------:R-:W2:Y:S01]  /*15820*/  LDC R14, c[0x0][0x608] ;  /* 0x00018200ff0e7b82 */ /* 0x000ea20000000800 */
[----:B------:R-:W-:Y:S02]  /*15830*/  IMAD.MOV.U32 R3, RZ, RZ, R13 ;  /* 0x000000ffff037224 */ /* 0x000fe400078e000d */
[----:B------:R-:W-:-:S05]  /*15840*/  IMAD.WIDE.U32 R2, R5, R6, R2 ;  /* 0x0000000605027225 */ /* 0x000fca00078e0002 */
[----:B------:R-:W1:Y:S01]  /*15850*/  LDC R18, c[0x0][0x658] ;  /* 0x00019600ff127b82 */ /* 0x000e620000000800 */
[----:B------:R-:W-:Y:S01]  /*15860*/  IMAD R5, R5, R7, R0 ;  /* 0x0000000705057224 */ /* 0x000fe200078e0200 */
[----:B------:R-:W-:Y:S01]  /*15870*/  I2FP.F32.U32 R0, R12 ;  /* 0x0000000c00007245 */ /* 0x000fe20000201000 */
[----:B------:R-:W-:Y:S01]  /*15880*/  IMAD.MOV.U32 R7, RZ, RZ, 0x1 ;  /* 0x00000001ff077424 */ /* 0x000fe200078e00ff */
[----:B-----5:R-:W-:Y:S01]  /*15890*/  ISETP.NE.U32.AND P0, PT, R20, RZ, PT ;  /* 0x000000ff1400720c */ /* 0x020fe20003f05070 */
[----:B------:R-:W-:Y:S02]  /*158a0*/  IMAD.IADD R3, R3, 0x1, R5 ;  /* 0x0000000103037824 */ /* 0x000fe400078e0205 */
[----:B------:R-:W-:Y:S01]  /*158b0*/  FMUL R0, R0, UR11 ;  /* 0x0000000b00007c20 */ /* 0x000fe20008400000 */
[----:B------:R-:W3:Y:S01]  /*158c0*/  LDC R15, c[0x0][0x148] ;  /* 0x00005200ff0f7b82 */ /* 0x000ee20000000800 */
[----:B------:R-:W-:Y:S01]  /*158d0*/  ISETP.NE.AND.EX P0, PT, R21, RZ, PT, P0 ;  /* 0x000000ff1500720c */ /* 0x000fe20003f05300 */
[----:B------:R-:W-:Y:S01]  /*158e0*/  IMAD.MOV.U32 R5, RZ, RZ, -0x1 ;  /* 0xffffffffff057424 */ /* 0x000fe200078e00ff */
[-CC-:B0-----:R-:W-:Y:S01]  /*158f0*/  SHF.R.U64 R10, R2, R4.reuse, R3.reuse ;  /* 0x00000004020a7219 */ /* 0x181fe20000001203 */
[----:B------:R0:W0:Y:S01]  /*15900*/  F2I.U32.TRUNC.NTZ R13, R0 ;  /* 0x00000000000d7305 */ /* 0x000022000020f000 */
[----:B------:R-:W-:-:S03]  /*15910*/  SHF.R.U32.HI R3, RZ, R4, R3 ;  /* 0x00000004ff037219 */ /* 0x000fc60000011603 */
[----:B------:R-:W0:Y:S01]  /*15920*/  LDC R16, c[0x0][0x600] ;  /* 0x00018000ff107b82 */ /* 0x000e220000000800 */
[-CC-:B--2---:R-:W-:Y:S02]  /*15930*/  SHF.R.U64 R8, R10, R14.reuse, R3.reuse ;  /* 0x0000000e0a087219 */ /* 0x184fe40000001203 */
[----:B------:R-:W-:-:S05]  /*15940*/  SHF.R.U32.HI R3, RZ, R14, R3 ;  /* 0x0000000eff037219 */ /* 0x000fca0000011603 */
[----:B------:R-:W2:Y:S01]  /*15950*/  LDC R22, c[0x0][0x648] ;  /* 0x00019200ff167b82 */ /* 0x000ea20000000800 */
[-CC-:B-1----:R-:W-:Y:S02]  /*15960*/  SHF.R.U64 R11, R8, R18.reuse, R3.reuse ;  /* 0x00000012080b7219 */ /* 0x182fe40000001203 */
[-C--:B------:R-:W-:Y:S02]  /*15970*/  SHF.L.U32 R5, R5, R18.reuse, RZ ;  /* 0x0000001205057219 */ /* 0x080fe400000006ff */
[-C--:B------:R-:W-:Y:S01]  /*15980*/  SHF.R.U32.HI R3, RZ, R18.reuse, R3 ;  /* 0x00000012ff037219 */ /* 0x080fe20000011603 */
[----:B------:R-:W-:Y:S01]  /*15990*/  IMAD.MOV.U32 R2, RZ, RZ, R11 ;  /* 0x000000ffff027224 */ /* 0x000fe200078e000b */
[----:B------:R-:W-:Y:S01]  /*159a0*/  SHF.L.U32 R42, R7, R18, RZ ;  /* 0x00000012072a7219 */ /* 0x000fe200000006ff */
[----:B------:R-:W1:Y:S01]  /*159b0*/  LDC R23, c[0x0][0x638] ;  /* 0x00018e00ff177b82 */ /* 0x000e620000000800 */
[----:B------:R-:W-:-:S07]  /*159c0*/  LOP3.LUT R19, RZ, R5, RZ, 0x33, !PT ;  /* 0x00000005ff137212 */ /* 0x000fce00078e33ff */
[----:B------:R-:W0:Y:S01]  /*159d0*/  LDC R24, c[0x0][0x610] ;  /* 0x00018400ff187b82 */ /* 0x000e220000000800 */
[----:B------:R-:W-:Y:S05]  /*159e0*/  @!P0 BRA `(.L_x_356) ;  /* 0x0000000000288947 */ /* 0x000fea0003800000 */
[----:B0-----:R-:W0:Y:S02]  /*159f0*/  LDC R0, c[0x0][0x64c] ;  /* 0x00019300ff007b82 */ /* 0x001e240000000800 */
[----:B0-----:R-:W-:-:S05]  /*15a00*/  IADD3 R7, P0, R11, R0, RZ ;  /* 0x000000000b077210 */ /* 0x001fca0007f1e0ff */
        /* <DEDUP_REMOVED lines=8> */
.L_x_356:
[----:B0-2---:R-:W-:Y:S01]  /*15a90*/  SHF.R.U64 R0, R2, R22, R3 ;  /* 0x0000001602007219 */ /* 0x005fe20000001203 */
[----:B------:R-:W-:Y:S01]  /*15aa0*/  VIADD R5, R16, 0xffffffff ;  /* 0xffffffff10057836 */ /* 0x000fe20000000000 */
[----:B------:R-:W-:Y:S01]  /*15ab0*/  LOP3.LUT R3, R8, R19, RZ, 0xc0, !PT ;  /* 0x0000001308037212 */ /* 0x000fe200078ec0ff */
[----:B------:R-:W-:Y:S02]  /*15ac0*/  IMAD.MOV R13, RZ, RZ, -R13 ;  /* 0x000000ffff0d7224 */ /* 0x000fe400078e0a0d */
[----:B------:R-:W-:Y:S02]  /*15ad0*/  IMAD.MOV R2, RZ, RZ, -R0 ;  /* 0x000000ffff027224 */ /* 0x000fe400078e0a00 */
[----:B------:R-:W-:Y:S01]  /*15ae0*/  IMAD R42, R42, R0, R3 ;  /* 0x000000002a2a7224 */ /* 0x000fe200078e0203 */
[----:B------:R-:W-:Y:S01]  /*15af0*/  LOP3.LUT R3, R10, R5, RZ, 0xc0, !PT ;  /* 0x000000050a037212 */ /* 0x000fe200078ec0ff */
[----:B---3--:R-:W-:Y:S02]  /*15b00*/  @P4 IMAD R17, R15, R13, R12 ;  /* 0x0000000d0f114224 */ /* 0x008fe400078e020c */
[----:B-1----:R-:W-:-:S02]  /*15b10*/  IMAD R0, R2, R23, R11 ;  /* 0x0000001702007224 */ /* 0x002fc400078e020b */
[----:B------:R-:W-:Y:S02]  /*15b20*/  IMAD.MOV.U32 R2, RZ, RZ, 0x1 ;  /* 0x00000001ff027424 */ /* 0x000fe400078e00ff */
[----:B------:R-:W-:Y:S02]  /*15b30*/  IMAD R42, R42, R24, R17 ;  /* 0x000000182a2a7224 */ /* 0x000fe400078e0211 */
[----:B------:R-:W-:Y:S01]  /*15b40*/  IMAD R3, R0, R16, R3 ;  /* 0x0000001000037224 */ /* 0x000fe200078e0203 */
[----:B------:R-:W-:-:S04]  /*15b50*/  PRMT R0, R2, 0x7610, R0 ;  /* 0x0000761002007816 */ /* 0x000fc80000000000 */
[----:B------:R-:W-:Y:S02]  /*15b60*/  SEL R2, R3, R42, !P4 ;  /* 0x0000002a03027207 */ /* 0x000fe40006000000 */
[----:B------:R-:W-:-:S03]  /*15b70*/  SEL R42, R42, R3, !P4 ;  /* 0x000000032a2a7207 */ /* 0x000fc60006000000 */
[----:B------:R2:W-:Y:S04]  /*15b80*/  STL [R1+0x178], R2 ;  /* 0x0001780201007387 */ /* 0x0005e80000100800 */
.L_x_354:
[----:B------:R-:W-:Y:S01]  /*15b90*/  UIADD3 UR5, UR10, UR5, URZ ;  /* 0x000000050a057290 */ /* 0x000fe2000fffe03f */
[----:B------:R0:W-:Y:S01]  /*15ba0*/  STL [R1+0x17c], R42 ;  /* 0x00017c2a01007387 */ /* 0x0001e20000100800 */
[----:B------:R-:W-:Y:S02]  /*15bb0*/  LOP3.LUT P0, RZ, R0, 0xff, RZ, 0xc0, !PT ;  /* 0x000000ff00ff7812 */ /* 0x000fe4000780c0ff */
[----:B------:R-:W-:Y:S02]  /*15bc0*/  USHF.R.U32.HI UR11, URZ, 0x1, UR5 ;  /* 0x000000013f0b7899 */ /* 0x000fe40008011605 */
[----:B------:R-:W-:Y:S02]  /*15bd0*/  UISETP.GT.U32.AND UP0, UPT, UR5, 0x1, UPT ;  /* 0x000000010500788c */ /* 0x000fe4000bf04070 */
[----:B------:R-:W-:Y:S02]  /*15be0*/  ULOP3.LUT UR11, UR11, 0x1, URZ, 0xc0, !UPT ;  /* 0x000000010b0b7892 */ /* 0x000fe4000f8ec03f */
[----:B------:R-:W-:-:S02]  /*15bf0*/  UISETP.LT.U32.AND UP0, UPT, UR10, 0x2, UP0 ;  /* 0x000000020a00788c */ /* 0x000fc40008701070 */
[----:B------:R-:W-:Y:S02]  /*15c00*/  UISETP.NE.U32.AND UP1, UPT, UR11, 0x1, UPT ;  /* 0x000000010b00788c */ /* 0x000fe4000bf25070 */
[----:B------:R-:W-:Y:S02]  /*15c10*/  USEL UR12, URZ, 0x1, !UP0 ;  /* 0x000000013f0c7887 */ /* 0x000fe4000c000000 */
[----:B------:R-:W-:Y:S02]  /*15c20*/  UISETP.GT.U32.AND UP1, UPT, UR10, 0x1, !UP1 ;  /* 0x000000010a00788c */ /* 0x000fe4000cf24070 */
[----:B------:R-:W-:Y:S02]  /*15c30*/  ULOP3.LUT UR5, UR5, 0x1, URZ, 0xc0, !UPT ;  /* 0x0000000105057892 */ /* 0x000fe4000f8ec03f */
[----:B------:R-:W-:-:S04]  /*15c40*/  USEL UR11, URZ, 0x1, !UP1 ;  /* 0x000000013f0b7887 */ /* 0x000fc8000c800000 */
[----:B------:R-:W-:Y:S01]  /*15c50*/  ULOP3.LUT UR4, UR11, UR4, UR12, 0x96, !UPT ;  /* 0x000000040b047292 */ /* 0x000fe2000f8e960c */
[----:B0-----:R-:W-:Y:S11]  /*15c60*/  @P0 BRA `(.L_x_357) ;  /* 0xfffffeb000e40947 */ /* 0x001ff6000383ffff */
[----:B------:R-:W-:Y:S05]  /*15c70*/  EXIT ;  /* 0x000000000000794d */ /* 0x000fea0003800000 */
.L_x_3:
[----:B------:R-:W2:Y:S01]  /*15c80*/  LDL R15, [R1+0x174] ;  /* 0x00017400010f7983 */ /* 0x000ea20000100800 */
[----:B------:R-:W-:-:S03]  /*15c90*/  ULDC.64 UR4, c[0x0][0x650] ;  /* 0x0001940000047ab9 */ /* 0x000fc60000000a00 */
[----:B------:R-:W3:Y:S01]  /*15ca0*/  LDL R18, [R1+0x170] ;  /* 0x0001700001127983 */ /* 0x000ee20000100800 */
[----:B------:R-:W-:Y:S01]  /*15cb0*/  PRMT R0, RZ, 0x7610, R0 ;  /* 0x00007610ff007816 */ /* 0x000fe20000000000 */
[----:B------:R-:W-:Y:S02]  /*15cc0*/  IMAD.MOV.U32 R4, RZ, RZ, -0x1 ;  /* 0xffffffffff047424 */ /* 0x000fe400078e00ff */
[----:B------:R-:W-:Y:S02]  /*15cd0*/  IMAD.MOV.U32 R5, RZ, RZ, -0x1 ;  /* 0xffffffffff057424 */ /* 0x000fe400078e00ff */
[----:B------:R-:W-:Y:S01]  /*15ce0*/  IMAD.MOV.U32 R6, RZ, RZ, -0x1 ;  /* 0xffffffffff067424 */ /* 0x000fe200078e00ff */
[----:B--2---:R-:W-:-:S04]  /*15cf0*/  ISETP.GE.U32.AND P0, PT, R15, UR4, PT ;  /* 0x000000040f007c0c */ /* 0x004fc8000bf06070 */
[----:B---3--:R-:W-:-:S13]  /*15d00*/  ISETP.GE.U32.AND.EX P0, PT, R18, UR5, PT, P0 ;  /* 0x0000000512007c0c */ /* 0x008fda000bf06100 */
[----:B------:R-:W-:Y:S05]  /*15d10*/  @P0 BRA `(.L_x_358) ;  /* 0x0000000400640947 */ /* 0x000fea0003800000 */
[----:B------:R-:W0:Y:S01]  /*15d20*/  LDC.64 R12, c[0x0][0x628] ;  /* 0x00018a00ff0c7b82 */ /* 0x000e220000000a00 */
[----:B------:R-:W-:Y:S02]  /*15d30*/  IMAD.MOV.U32 R8, RZ, RZ, R15 ;  /* 0x000000ffff087224 */ /* 0x000fe400078e000f */
[----:B------:R-:W-:-:S05]  /*15d40*/  IMAD.MOV.U32 R9, RZ, RZ, R18 ;  /* 0x000000ffff097224 */ /* 0x000fca00078e0012 */
[----:B------:R-:W1:Y:S08]  /*15d50*/  LDC R14, c[0x0][0x630] ;  /* 0x00018c00ff0e7b82 */ /* 0x000e700000000800 */
[----:B------:R-:W2:Y:S01]  /*15d60*/  LDC.64 R16, c[0x0][0x620] ;  /* 0x00018800ff107b82 */ /* 0x000ea20000000a00 */
[----:B0-----:R-:W-:-:S04]  /*15d70*/  ISETP.NE.U32.AND P0, PT, R12, RZ, PT ;  /* 0x000000ff0c00720c */ /* 0x001fc80003f05070 */
[----:B------:R-:W-:-:S13]  /*15d80*/  ISETP.NE.AND.EX P0, PT, R13, RZ, PT, P0 ;  /* 0x000000ff0d00720c */ /* 0x000fda0003f05300 */
[----:B-12---:R-:W-:Y:S05]  /*15d90*/  @!P0 BRA `(.L_x_359) ;  /* 0x0000000000288947 */ /* 0x006fea0003800000 */
[----:B------:R-:W0:Y:S02]  /*15da0*/  LDC R0, c[0x0][0x634] ;  /* 0x00018d00ff007b82 */ /* 0x000e240000000800 */
        /* <DEDUP_REMOVED lines=9> */
.L_x_359:
[-CC-:B------:R-:W-:Y:S01]  /*15e40*/  SHF.R.U64 R11, R8, R14.reuse, R9.reuse ;  /* 0x0000000e080b7219 */ /* 0x180fe20000001209 */
[----:B------:R-:W0:Y:S01]  /*15e50*/  LDC R6, c[0x0][0x618] ;  /* 0x00018600ff067b82 */ /* 0x000e220000000800 */
[----:B------:R-:W-:Y:S01]  /*15e60*/  SHF.R.U32.HI R0, RZ, R14, R9 ;  /* 0x0000000eff007219 */ /* 0x000fe20000011609 */
[----:B------:R-:W-:Y:S01]  /*15e70*/  ULDC UR4, c[0x0][0x150] ;  /* 0x0000540000047ab9 */ /* 0x000fe20000000800 */
[----:B------:R-:W-:Y:S01]  /*15e80*/  IADD3 R3, P0, RZ, -R11, RZ ;  /* 0x8000000bff037210 */ /* 0x000fe20007f1e0ff */
[----:B------:R-:W-:Y:S01]  /*15e90*/  IMAD.MOV.U32 R4, RZ, RZ, R15 ;  /* 0x000000ffff047224 */ /* 0x000fe200078e000f */
[----:B------:R-:W-:Y:S01]  /*15ea0*/  I2FP.F32.U32 R8, R2 ;  /* 0x0000000200087245 */ /* 0x000fe20000201000 */
[----:B------:R-:W-:Y:S02]  /*15eb0*/  IMAD.MOV.U32 R5, RZ, RZ, R18 ;  /* 0x000000ffff057224 */ /* 0x000fe400078e0012 */
[----:B------:R-:W1:Y:S01]  /*15ec0*/  LDC.64 R20, c[0x0][0x640] ;  /* 0x00019000ff147b82 */ /* 0x000e620000000a00 */
[----:B------:R-:W-:-:S02]  /*15ed0*/  IMAD.X R7, RZ, RZ, ~R0, P0 ;  /* 0x000000ffff077224 */ /* 0x000fc400000e0e00 */
[----:B------:R-:W-:Y:S01]  /*15ee0*/  FMUL R9, R8, UR4 ;  /* 0x0000000408097c20 */ /* 0x000fe20008400000 */
[----:B------:R-:W-:Y:S01]  /*15ef0*/  IMAD.WIDE.U32 R4, R3, R16, R4 ;  /* 0x0000001003047225 */ /* 0x000fe200078e0004 */
[----:B------:R-:W-:-:S03]  /*15f00*/  ULDC UR4, c[0x0][0x154] ;  /* 0x0000550000047ab9 */ /* 0x000fc60000000800 */
[----:B------:R-:W-:Y:S01]  /*15f10*/  IMAD R0, R7, R16, RZ ;  /* 0x0000001007007224 */ /* 0x000fe200078e02ff */
[----:B------:R-:W2:Y:S01]  /*15f20*/  LDC R13, c[0x0][0x144] ;  /* 0x00005100ff0d7b82 */ /* 0x000ea20000000800 */
[----:B------:R-:W3:Y:S02]  /*15f30*/  F2I.U32.TRUNC.NTZ R9, R9 ;  /* 0x0000000900097305 */ /* 0x000ee4000020f000 */
[----:B------:R-:W-:-:S04]  /*15f40*/  IMAD R3, R3, R17, R0 ;  /* 0x0000001103037224 */ /* 0x000fc800078e0200 */
[----:B------:R-:W-:Y:S01]  /*15f50*/  IMAD.IADD R3, R5, 0x1, R3 ;  /* 0x0000000105037824 */ /* 0x000fe200078e0203 */
[----:B------:R-:W4:Y:S04]  /*15f60*/  LDC R12, c[0x0][0x608] ;  /* 0x00018200ff0c7b82 */ /* 0x000f280000000800 */
[----:B0-----:R-:W-:Y:S02]  /*15f70*/  SHF.R.U64 R8, R4, R6, R3 ;  /* 0x0000000604087219 */ /* 0x001fe40000001203 */
[----:B------:R-:W-:Y:S02]  /*15f80*/  I2FP.F32.U32 R4, R10 ;  /* 0x0000000a00047245 */ /* 0x000fe40000201000 */
[----:B------:R-:W0:Y:S01]  /*15f90*/  LDC R7, c[0x0][0x658] ;  /* 0x00019600ff077b82 */ /* 0x000e220000000800 */
[----:B-1----:R-:W-:Y:S01]  /*15fa0*/  ISETP.NE.U32.AND P0, PT, R20, RZ, PT ;  /* 0x000000ff1400720c */ /* 0x002fe20003f05070 */
[----:B---3--:R-:W-:Y:S01]  /*15fb0*/  IMAD.MOV R0, RZ, RZ, -R9 ;  /* 0x000000ffff007224 */ /* 0x008fe200078e0a09 */
[----:B------:R-:W-:Y:S01]  /*15fc0*/  SHF.R.U32.HI R3, RZ, R6, R3 ;  /* 0x00000006ff037219 */ /* 0x000fe20000011603 */
[----:B------:R-:W-:Y:S01]  /*15fd0*/  FMUL R4, R4, UR4 ;  /* 0x0000000404047c20 */ /* 0x000fe20008400000 */
[----:B------:R-:W-:Y:S01]  /*15fe0*/  ISETP.NE.AND.EX P0, PT, R21, RZ, PT, P0 ;  /* 0x000000ff1500720c */ /* 0x000fe20003f05300 */
[----:B------:R-:W-:-:S02]  /*15ff0*/  IMAD.MOV.U32 R6, RZ, RZ, -0x1 ;  /* 0xffffffffff067424 */ /* 0x000fc400078e00ff */
[----:B------:R-:W1:Y:S01]  /*16000*/  LDC R17, c[0x0][0x148] ;  /* 0x00005200ff117b82 */ /* 0x000e620000000800 */
[----:B--2---:R-:W-:Y:S02]  /*16010*/  IMAD R19, R13, R0, R2 ;  /* 0x000000000d137224 */ /* 0x004fe400078e0202 */
[----:B------:R-:W-:-:S05]  /*16020*/  IMAD.MOV.U32 R2, RZ, RZ, 0x1 ;  /* 0x00000001ff027424 */ /* 0x000fca00078e00ff */
[----:B------:R-:W2:Y:S01]  /*16030*/  LDC R14, c[0x0][0x600] ;  /* 0x00018000ff0e7b82 */ /* 0x000ea20000000800 */
[-CC-:B----4-:R-:W-:Y:S02]  /*16040*/  SHF.R.U64 R13, R8, R12.reuse, R3.reuse ;  /* 0x0000000c080d7219 */ /* 0x190fe40000001203 */
[----:B------:R-:W-:Y:S02]  /*16050*/  SHF.R.U32.HI R0, RZ, R12, R3 ;  /* 0x0000000cff007219 */ /* 0x000fe40000011603 */
[----:B------:R3:W4:Y:S03]  /*16060*/  F2I.U32.TRUNC.NTZ R12, R4 ;  /* 0x00000004000c7305 */ /* 0x000726000020f000 */
[----:B------:R-:W1:Y:S01]  /*16070*/  LDC R16, c[0x0][0x648] ;  /* 0x00019200ff107b82 */ /* 0x000e620000000800 */
[-C--:B0-----:R-:W-:Y:S02]  /*16080*/  SHF.R.U64 R15, R13, R7.reuse, R0 ;  /* 0x000000070d0f7219 */ /* 0x081fe40000001200 */
[----:B------:R-:W-:-:S02]  /*16090*/  SHF.L.U32 R6, R6, R7, RZ ;  /* 0x0000000706067219 */ /* 0x000fc400000006ff */
[-C--:B------:R-:W-:Y:S01]  /*160a0*/  SHF.L.U32 R22, R2, R7.reuse, RZ ;  /* 0x0000000702167219 */ /* 0x080fe200000006ff */
[----:B------:R-:W-:Y:S01]  /*160b0*/  IMAD.MOV.U32 R2, RZ, RZ, R15 ;  /* 0x000000ffff027224 */ /* 0x000fe200078e000f */
[----:B------:R-:W-:Y:S01]  /*160c0*/  SHF.R.U32.HI R3, RZ, R7, R0 ;  /* 0x00000007ff037219 */ /* 0x000fe20000011600 */
[----:B------:R-:W0:Y:S01]  /*160d0*/  LDC R18, c[0x0][0x638] ;  /* 0x00018e00ff127b82 */ /* 0x000e220000000800 */
[----:B------:R-:W-:-:S07]  /*160e0*/  LOP3.LUT R24, RZ, R6, RZ, 0x33, !PT ;  /* 0x00000006ff187212 */ /* 0x000fce00078e33ff */
[----:B------:R-:W0:Y:S01]  /*160f0*/  LDC R23, c[0x0][0x610] ;  /* 0x00018400ff177b82 */ /* 0x000e220000000800 */
[----:B---34-:R-:W-:Y:S05]  /*16100*/  @!P0 BRA `(.L_x_360) ;  /* 0x0000000000288947 */ /* 0x018fea0003800000 */
[----:B------:R-:W3:Y:S02]  /*16110*/  LDC R0, c[0x0][0x64c] ;  /* 0x00019300ff007b82 */ /* 0x000ee40000000800 */
[----:B---3--:R-:W-:-:S05]  /*16120*/  IADD3 R7, P0, R15, R0, RZ ;  /* 0x000000000f077210 */ /* 0x008fca0007f1e0ff */
        /* <DEDUP_REMOVED lines=8> */
.L_x_360:
[----:B-1----:R-:W-:Y:S01]  /*161b0*/  SHF.R.U64 R3, R2, R16, R3 ;  /* 0x0000001002037219 */ /* 0x002fe20000001203 */
[----:B--2---:R-:W-:Y:S01]  /*161c0*/  VIADD R5, R14, 0xffffffff ;  /* 0xffffffff0e057836 */ /* 0x004fe20000000000 */
[----:B------:R-:W-:Y:S01]  /*161d0*/  LOP3.LUT R0, R13, R24, RZ, 0xc0, !PT ;  /* 0x000000180d007212 */ /* 0x000fe200078ec0ff */
[----:B------:R-:W-:Y:S02]  /*161e0*/  IMAD.MOV R12, RZ, RZ, -R12 ;  /* 0x000000ffff0c7224 */ /* 0x000fe400078e0a0c */
[----:B------:R-:W-:Y:S02]  /*161f0*/  IMAD.MOV R2, RZ, RZ, -R3 ;  /* 0x000000ffff027224 */ /* 0x000fe400078e0a03 */
[----:B------:R-:W-:Y:S01]  /*16200*/  IMAD R4, R22, R3, R0 ;  /* 0x0000000316047224 */ /* 0x000fe200078e0200 */
[----:B------:R-:W-:Y:S01]  /*16210*/  LOP3.LUT R3, R8, R5, RZ, 0xc0, !PT ;  /* 0x0000000508037212 */ /* 0x000fe200078ec0ff */
[----:B------:R-:W-:Y:S02]  /*16220*/  @P4 IMAD R19, R17, R12, R10 ;  /* 0x0000000c11134224 */ /* 0x000fe400078e020a */
[----:B0-----:R-:W-:-:S02]  /*16230*/  IMAD R0, R2, R18, R15 ;  /* 0x0000001202007224 */ /* 0x001fc400078e020f */
[----:B------:R-:W-:Y:S02]  /*16240*/  IMAD R4, R4, R23, R19 ;  /* 0x0000001704047224 */ /* 0x000fe400078e0213 */
[----:B------:R-:W-:Y:S02]  /*16250*/  IMAD R3, R0, R14, R3 ;  /* 0x0000000e00037224 */ /* 0x000fe400078e0203 */
[----:B------:R-:W-:Y:S02]  /*16260*/  IMAD.MOV.U32 R2, RZ, RZ, 0x1 ;  /* 0x00000001ff027424 */ /* 0x000fe400078e00ff */
[----:B------:R-:W-:Y:S01]  /*16270*/  IMAD.MOV.U32 R6, RZ, RZ, R11 ;  /* 0x000000ffff067224 */ /* 0x000fe200078e000b */
[----:B------:R-:W-:Y:S02]  /*16280*/  SEL R5, R3, R4, !P4 ;  /* 0x0000000403057207 */ /* 0x000fe40006000000 */
[----:B------:R-:W-:Y:S02]  /*16290*/  PRMT R0, R2, 0x7610, R0 ;  /* 0x0000761002007816 */ /* 0x000fe40000000000 */
[----:B------:R-:W-:-:S07]  /*162a0*/  SEL R4, R4, R3, !P4 ;  /* 0x0000000304047207 */ /* 0x000fce0006000000 */
.L_x_358:
[----:B------:R-:W-:-:S08]  /*162b0*/  NOP ;  /* 0x0000000000007918 */ /* 0x000fd00000000000 */
[----:B------:R-:W0:-:S00]  /*162c0*/  USETMAXREG.DEALLOC.CTAPOOL 0x28 ;  /* 0x00000028000079c8 */ /* 0x000e0000080e0500 */
[----:B------:R-:W-:-:S13]  /*162d0*/  ISETP.NE.AND P0, PT, RZ, UR7, PT ;  /* 0x00000007ff007c0c */ /* 0x000fda000bf05270 */
[----:B------:R-:W-:Y:S05]  /*162e0*/  @P0 EXIT ;  /* 0x000000000000094d */ /* 0x000fea0003800000 */
[----:B0-----:R-:W-:Y:S01]  /*162f0*/  LOP3.LUT P0, RZ, R0, 0xff, RZ, 0xc0, !PT ;  /* 0x000000ff00ff7812 */ /* 0x001fe2000780c0ff */
[----:B------:R-:W-:Y:S02]  /*16300*/  IMAD.MOV.U32 R8, RZ, RZ, 0x1 ;  /* 0x00000001ff087424 */ /* 0x000fe400078e00ff */
[----:B------:R-:W-:-:S10]  /*16310*/  IMAD.MOV.U32 R0, RZ, RZ, RZ ;  /* 0x000000ffff007224 */ /* 0x000fd400078e00ff */
[----:B------:R-:W-:Y:S05]  /*16320*/  @!P0 BRA `(.L_x_361) ;  /* 0x0000000c00808947 */ /* 0x000fea0003800000 */
[----:B------:R-:W0:Y:S01]  /*16330*/  LDC R0, c[0x0][0x28c] ;  /* 0x0000a300ff007b82 */ /* 0x000e220000000800 */
[----:B------:R-:W1:Y:S01]  /*16340*/  S2R R2, SR_TID.X ;  /* 0x0000000000027919 */ /* 0x000e620000002100 */
[----:B------:R-:W-:Y:S01]  /*16350*/  ULDC UR5, c[0x0][0x658] ;  /* 0x0001960000057ab9 */ /* 0x000fe20000000800 */
[----:B------:R-:W-:Y:S01]  /*16360*/  UMOV UR7, 0xffffffff ;  /* 0xffffffff00077882 */ /* 0x000fe20000000000 */
[----:B------:R-:W-:Y:S01]  /*16370*/  UMOV UR9, 0x1 ;  /* 0x0000000100097882 */ /* 0x000fe20000000000 */
[----:B------:R-:W-:Y:S01]  /*16380*/  USHF.L.U32 UR10, UR7, UR5, URZ ;  /* 0x00000005070a7299 */ /* 0x000fe2000800063f */
[----:B------:R-:W-:Y:S01]  /*16390*/  BSSY B0, `(.L_x_361) ;  /* 0x00000d9000007945 */ /* 0x000fe20003800000 */
[----:B------:R-:W-:Y:S01]  /*163a0*/  ULDC UR8, c[0x0][0xc] ;  /* 0x0000030000087ab9 */ /* 0x000fe20000000800 */
[----:B------:R-:W-:Y:S01]  /*163b0*/  USHF.L.U32 UR5, UR9, UR5, URZ ;  /* 0x0000000509057299 */ /* 0x000fe2000800063f */
[----:B------:R-:W-:Y:S01]  /*163c0*/  IMAD.MOV.U32 R11, RZ, RZ, 0x1 ;  /* 0x00000001ff0b7424 */ /* 0x000fe200078e00ff */
[----:B------:R-:W-:Y:S01]  /*163d0*/  ULDC UR4, c[0x0][0x600] ;  /* 0x0001800000047ab9 */ /* 0x000fe20000000800 */
[----:B------:R-:W-:Y:S01]  /*163e0*/  ULDC UR9, c[0x0][0x10] ;  /* 0x0000040000097ab9 */ /* 0x000fe20000000800 */
[----:B------:R-:W-:Y:S01]  /*163f0*/  ULDC UR7, c[0x0][0x14] ;  /* 0x0000050000077ab9 */ /* 0x000fe20000000800 */
[----:B------:R-:W-:Y:S01]  /*16400*/  UIMAD.WIDE.U32 UR8, UR8, UR9, URZ ;  /* 0x00000009080872a5 */ /* 0x000fe2000f8e003f */
[----:B------:R-:W-:Y:S01]  /*16410*/  IMAD.MOV.U32 R8, RZ, RZ, 0x1 ;  /* 0x00000001ff087424 */ /* 0x000fe200078e00ff */
[----:B------:R-:W-:-:S02]  /*16420*/  ULOP3.LUT UR21, UR6, 0x2, URZ, 0xfc, !UPT ;  /* 0x0000000206157892 */ /* 0x000fc4000f8efc3f */
[----:B------:R-:W-:Y:S02]  /*16430*/  UIMAD.WIDE.U32 UR30, UR8, UR7, URZ ;  /* 0x00000007081e72a5 */ /* 0x000fe4000f8e003f */
[----:B------:R-:W-:Y:S02]  /*16440*/  UIMAD UR13, UR9, UR7, URZ ;  /* 0x00000007090d72a4 */ /* 0x000fe4000f8e023f */
[----:B------:R-:W-:Y:S02]  /*16450*/  UIADD3 UR4, UR4, -0x1, URZ ;  /* 0xffffffff04047890 */ /* 0x000fe4000fffe03f */
[----:B------:R-:W-:Y:S01]  /*16460*/  ULOP3.LUT UR7, URZ, UR10, URZ, 0x33, !UPT ;  /* 0x0000000a3f077292 */ /* 0x000fe2000f8e333f */
[----:B0-----:R-:W-:Y:S01]  /*16470*/  VIADD R0, R0, 0xff ;  /* 0x000000ff00007836 */ /* 0x001fe20000000000 */
[----:B------:R-:W-:Y:S01]  /*16480*/  UIADD3 UR13, UR31, UR13, URZ ;  /* 0x0000000d1f0d7290 */ /* 0x000fe2000fffe03f */
[----:B------:R-:W-:-:S03]  /*16490*/  ULDC.64 UR38, c[0x0][0x198] ;  /* 0x0000660000267ab9 */ /* 0x000fc60000000a00 */
[----:B------:R-:W-:-:S04]  /*164a0*/  SHF.R.S32.HI R3, RZ, 0x1f, R0 ;  /* 0x0000001fff037819 */ /* 0x000fc80000011400 */
[----:B------:R-:W-:Y:S01]  /*164b0*/  LEA.HI R3, R3, R0, RZ, 0x8 ;  /* 0x0000000003037211 */ /* 0x000fe200078f40ff */
[----:B------:R-:W-:Y:S01]  /*164c0*/  IMAD.MOV.U32 R0, RZ, RZ, RZ ;  /* 0x000000ffff007224 */ /* 0x000fe200078e00ff */
[C---:B-1----:R-:W-:Y:S02]  /*164d0*/  LOP3.LUT P3, RZ, R2.reuse, 0x7f, RZ, 0xc0, !PT ;  /* 0x0000007f02ff7812 */ /* 0x042fe4000786c0ff */
[----:B------:R-:W-:Y:S02]  /*164e0*/  SHF.R.S32.HI R13, RZ, 0x8, R3 ;  /* 0x00000008ff0d7819 */ /* 0x000fe40000011403 */
[----:B------:R-:W-:-:S03]  /*164f0*/  LOP3.LUT P0, RZ, R2, 0x1f, RZ, 0xc0, !PT ;  /* 0x0000001f02ff7812 */ /* 0x000fc6000780c0ff */
[----:B------:R-:W-:Y:S01]  /*16500*/  VIADD R10, R13, 0x1 ;  /* 0x000000010d0a7836 */ /* 0x000fe20000000000 */
[----:B------:R-:W-:-:S13]  /*16510*/  PLOP3.LUT P0, PT, P0, P3, PT, 0x8a, 0x0 ;  /* 0x000000000000781c */ /* 0x000fda0000707172 */
.L_x_373:
[----:B------:R-:W-:-:S03]  /*16520*/  UMOV UR8, 0xffffffff ;  /* 0xffffffff00087882 */ /* 0x000fc60000000000 */
[----:B------:R-:W-:Y:S05]  /*16530*/  BRA.DIV UR8, `(.L_x_362) ;  /* 0x0000000e08b07947 */ /* 0x000fea000b800000 */
[----:B------:R-:W-:-:S13]  /*16540*/  ELECT P1, URZ, PT ;  /* 0x00000000003f782f */ /* 0x000fda0003820000 */
.L_x_382:
[----:B------:R-:W0:Y:S01]  /*16550*/  LDC R2, c[0x0][0x28c] ;  /* 0x0000a300ff027b82 */ /* 0x000e220000000800 */
[----:B------:R-:W-:Y:S01]  /*16560*/  BSSY B1, `(.L_x_363) ;  /* 0x0000044000017945 */ /* 0x000fe20003800000 */
[----:B0-----:R-:W-:-:S13]  /*16570*/  ISETP.LT.OR P1, PT, R2, 0x1, !P1 ;  /* 0x000000010200780c */ /* 0x001fda0004f21670 */
[----:B------:R-:W-:Y:S05]  /*16580*/  @P1 BRA `(.L_x_364) ;  /* 0x0000000400041947 */ /* 0x000fea0003800000 */
[----:B------:R-:W-:Y:S02]  /*16590*/  IMAD.SHL.U32 R9, R4, 0x100, RZ ;  /* 0x0000010004097824 */ /* 0x000fe400078e00ff */
[----:B------:R-:W-:Y:S02]  /*165a0*/  IMAD R14, R5, 0xa0, RZ ;  /* 0x000000a0050e7824 */ /* 0x000fe400078e02ff */
[----:B------:R-:W-:Y:S02]  /*165b0*/  IMAD.MOV.U32 R16, RZ, RZ, RZ ;  /* 0x000000ffff107224 */ /* 0x000fe400078e00ff */
[----:B------:R-:W-:Y:S02]  /*165c0*/  IMAD.MOV.U32 R2, RZ, RZ, R10 ;  /* 0x000000ffff027224 */ /* 0x000fe400078e000a */
[----:B------:R-:W-:Y:S02]  /*165d0*/  IMAD.MOV.U32 R3, RZ, RZ, R8 ;  /* 0x000000ffff037224 */ /* 0x000fe400078e0008 */
[----:B------:R-:W-:-:S07]  /*165e0*/  IMAD.MOV.U32 R4, RZ, RZ, R0 ;  /* 0x000000ffff047224 */ /* 0x000fce00078e0000 */
.L_x_368:
[----:B------:R-:W0:Y:S01]  /*165f0*/  S2R R12, SR_CgaCtaId ;  /* 0x00000000000c7919 */ /* 0x000e220000008800 */
[----:B------:R-:W-:Y:S01]  /*16600*/  MOV R5, 0x400 ;  /* 0x0000040000057802 */ /* 0x000fe20000000f00 */
[----:B------:R-:W1:Y:S03]  /*16610*/  @!P3 LDC R7, c[0x0][0x500] ;  /* 0x00014000ff07bb82 */ /* 0x000e660000000800 */
[----:B0-----:R-:W-:Y:S02]  /*16620*/  LEA R15, R12, R5, 0x18 ;  /* 0x000000050c0f7211 */ /* 0x001fe400078ec0ff */
[----:B------:R-:W-:-:S03]  /*16630*/  SHF.L.U32 R5, R3, 0x1f, RZ ;  /* 0x0000001f03057819 */ /* 0x000fc600000006ff */
[----:B------:R-:W-:-:S04]  /*16640*/  IMAD R12, R4, 0x8, R15 ;  /* 0x00000008040c7824 */ /* 0x000fc800078e020f */
[----:B------:R-:W0:Y:S02]  /*16650*/  SYNCS.PHASECHK.TRANS64.TRYWAIT P1, [R12+URZ+0x10], R5 ;  /* 0x000010050c0075a7 */ /* 0x000e24000802017f */
[----:B01----:R-:W-:Y:S05]  /*16660*/  @!P1 BRA `(.L_x_365) ;  /* 0x0000000c00849947 */ /* 0x003fea0003800000 */
.L_x_383:
[----:B------:R-:W-:Y:S01]  /*16670*/  UPRMT UR8, UR21, 0x9910, URZ ;  /* 0x0000991015087896 */ /* 0x000fe2000800003f */
[----:B------:R1:W-:Y:S03]  /*16680*/  @!P3 SYNCS.ARRIVE.TRANS64 RZ, [R12+URZ], R7 ;  /* 0x000000070cffb9a7 */ /* 0x0003e6000800003f */
[----:B------:R-:W-:-:S06]  /*16690*/  UISETP.NE.AND UP0, UPT, UR8, 0x2, UPT ;  /* 0x000000020800788c */ /* 0x000fcc000bf05270 */
[----:B------:R-:W-:-:S13]  /*166a0*/  PLOP3.LUT P1, PT, PT, PT, UP0, 0x80, 0x0 ;  /* 0x000000000000781c */ /* 0x000fda0003f2f008 */
[----:B-1----:R-:W-:Y:S05]  /*166b0*/  @P1 BRA `(.L_x_366) ;  /* 0x0000000000041947 */ /* 0x002fea0003800000 */
[----:B------:R-:W-:Y:S01]  /*166c0*/  BPT.TRAP 0x1 ;  /* 0x000000040000795c */ /* 0x000fe20000300000 */
.L_x_366:
[----:B------:R-:W-:Y:S05]  /*166d0*/  @P0 BRA `(.L_x_367) ;  /* 0x0000000000040947 */ /* 0x000fea0003800000 */
[----:B------:R-:W-:Y:S01]  /*166e0*/  BPT.TRAP 0x1 ;  /* 0x000000040000795c */ /* 0x000fe20000300000 */
.L_x_367:
[--C-:B0-----:R-:W-:Y:S01]  /*166f0*/  IMAD R5, R4, 0x10000, R15.reuse ;  /* 0x0001000004057824 */ /* 0x101fe200078e020f */
[----:B------:R-:W-:Y:S01]  /*16700*/  R2UR UR34, R16 ;  /* 0x00000000102272ca */ /* 0x000fe200000e0000 */
[----:B------:R-:W-:Y:S01]  /*16710*/  IMAD R15, R4, 0xa000, R15 ;  /* 0x0000a000040f7824 */ /* 0x000fe200078e020f */
[----:B------:R-:W-:Y:S01]  /*16720*/  R2UR UR33, R12 ;  /* 0x000000000c2172ca */ /* 0x000fe200000e0000 */
[----:B------:R-:W-:Y:S01]  /*16730*/  VIADD R2, R2, 0xffffffff ;  /* 0xffffffff02027836 */ /* 0x000fe20000000000 */
[----:B------:R-:W-:Y:S01]  /*16740*/  R2UR UR24, R5 ;  /* 0x00000000051872ca */ /* 0x000fe200000e0000 */
[----:B------:R-:W-:Y:S01]  /*16750*/  UIADD3 UR14, UP0, UR38, 0xf0, URZ ;  /* 0x000000f0260e7890 */ /* 0x000fe2000ff1e03f */
[----:B------:R-:W-:Y:S01]  /*16760*/  R2UR UR8, R15 ;  /* 0x000000000f0872ca */ /* 0x000fe200000e0000 */
[----:B------:R-:W-:Y:S01]  /*16770*/  UIADD3 UR40, UP1, UR38, 0x1f0, URZ ;  /* 0x000001f026287890 */ /* 0x000fe2000ff3e03f */
[----:B------:R-:W-:Y:S01]  /*16780*/  R2UR UR36, R6 ;  /* 0x00000000062472ca */ /* 0x000fe200000e0000 */
[----:B------:R-:W-:Y:S01]  /*16790*/  UIADD3.X UR15, URZ, UR39, URZ, UP0, !UPT ;  /* 0x000000273f0f7290 */ /* 0x000fe200087fe43f */
[----:B------:R-:W-:Y:S01]  /*167a0*/  R2UR UR35, R9 ;  /* 0x00000000092372ca */ /* 0x000fe200000e0000 */
[----:B------:R-:W-:Y:S01]  /*167b0*/  UIADD3.X UR41, URZ, UR39, URZ, UP1, !UPT ;  /* 0x000000273f297290 */ /* 0x000fe20008ffe43f */
[----:B------:R-:W-:Y:S01]  /*167c0*/  R2UR UR19, R14 ;  /* 0x000000000e1372ca */ /* 0x000fe200000e0000 */
[----:B------:R-:W-:Y:S01]  /*167d0*/  UIADD3 UR26, UR34, 0x80, URZ ;  /* 0x00000080221a7890 */ /* 0x000fe2000fffe03f */
[----:B------:R-:W-:Y:S01]  /*167e0*/  ISETP.GT.AND P2, PT, R2, 0x1, PT ;  /* 0x000000010200780c */ /* 0x000fe20003f44270 */
[----:B------:R-:W-:Y:S01]  /*167f0*/  VIADD R4, R4, 0x1 ;  /* 0x0000000104047836 */ /* 0x000fe20000000000 */
[----:B------:R-:W-:Y:S01]  /*16800*/  UMOV UR22, 0x0 ;  /* 0x0000000000167882 */ /* 0x000fe20000000000 */
[----:B------:R-:W-:Y:S01]  /*16810*/  UIADD3 UR32, UR24, 0x100, URZ ;  /* 0x0000010018207890 */ /* 0x000fe2000fffe03f */
[----:B------:R-:W-:Y:S01]  /*16820*/  VIADD R16, R16, 0x100 ;  /* 0x0000010010107836 */ /* 0x000fe20000000000 */
[----:B------:R-:W-:Y:S01]  /*16830*/  UIADD3 UR24, UR24, 0x8100, URZ ;  /* 0x0000810018187890 */ /* 0x000fe2000fffe03f */
[----:B------:R-:W-:Y:S01]  /*16840*/  ISETP.NE.AND P1, PT, R4, 0x2, PT ;  /* 0x000000020400780c */ /* 0x000fe20003f25270 */
[----:B------:R-:W-:-:S02]  /*16850*/  UIADD3 UR16, UR8, 0x20100, URZ ;  /* 0x0002010008107890 */ /* 0x000fc4000fffe03f */
[----:B------:R-:W-:Y:S01]  /*16860*/  UIADD3 UR8, UR8, 0x25100, URZ ;  /* 0x0002510008087890 */ /* 0x000fe2000fffe03f */
[----:B------:R-:W-:Y:S01]  /*16870*/  SEL R12, RZ, 0x1, P1 ;  /* 0x00000001ff0c7807 */ /* 0x000fe20000800000 */
[----:B------:R-:W-:Y:S01]  /*16880*/  UMOV UR23, 0x10000000 ;  /* 0x1000000000177882 */ /* 0x000fe20000000000 */
[----:B------:R-:W-:Y:S01]  /*16890*/  UMOV UR25, UR33 ;  /* 0x0000002100197c82 */ /* 0x000fe20008000000 */
[----:B------:R-:W-:Y:S01]  /*168a0*/  UMOV UR28, UR36 ;  /* 0x00000024001c7c82 */ /* 0x000fe20008000000 */
[----:B------:R-:W-:Y:S01]  /*168b0*/  UMOV UR27, UR35 ;  /* 0x00000023001b7c82 */ /* 0x000fe20008000000 */
[----:B------:R-:W-:Y:S01]  /*168c0*/  UMOV UR17, UR33 ;  /* 0x0000002100117c82 */ /* 0x000fe20008000000 */
[----:B------:R-:W-:Y:S01]  /*168d0*/  UMOV UR18, UR34 ;  /* 0x0000002200127c82 */ /* 0x000fe20008000000 */
[----:B------:R-:W-:Y:S01]  /*168e0*/  UMOV UR20, UR36 ;  /* 0x0000002400147c82 */ /* 0x000fe20008000000 */
[----:B------:R0:W-:Y:S01]  /*168f0*/  UTMALDG.3D [UR32], [UR14], desc[UR22] ;  /* 0x000016200e0075b4 */ /* 0x0001e20008011000 */
[----:B------:R-:W-:Y:S01]  /*16900*/  UMOV UR9, UR33 ;  /* 0x0000002100097c82 */ /* 0x000fe20008000000 */
[----:B------:R-:W-:Y:S01]  /*16910*/  UMOV UR11, UR19 ;  /* 0x00000013000b7c82 */ /* 0x000fe20008000000 */
[----:B------:R-:W-:Y:S01]  /*16920*/  UMOV UR12, UR36 ;  /* 0x00000024000c7c82 */ /* 0x000fe20008000000 */
[----:B------:R-:W-:Y:S01]  /*16930*/  UMOV UR10, UR26 ;  /* 0x0000001a000a7c82 */ /* 0x000fe20008000000 */
[----:B------:R-:W-:-:S02]  /*16940*/  LOP3.LUT R3, R3, R12, RZ, 0x3c, !PT ;  /* 0x0000000c03037212 */ /* 0x000fc400078e3cff */
[----:B------:R-:W-:Y:S01]  /*16950*/  SEL R4, R4, RZ, P1 ;  /* 0x000000ff04047207 */ /* 0x000fe20000800000 */
[----:B------:R0:W-:Y:S01]  /*16960*/  UTMALDG.3D [UR24], [UR14], desc[UR22] ;  /* 0x000016180e0075b4 */ /* 0x0001e20008011000 */
[----:B------:R0:W-:Y:S01]  /*16970*/  UTMALDG.3D [UR16], [UR40], desc[UR22] ;  /* 0x00001610280075b4 */ /* 0x0001e20008011000 */
[----:B------:R0:W-:Y:S02]  /*16980*/  UTMALDG.3D [UR8], [UR40], desc[UR22] ;  /* 0x00001608280075b4 */ /* 0x0001e40008011000 */
[----:B0-----:R-:W-:Y:S05]  /*16990*/  @P2 BRA `(.L_x_368) ;  /* 0xfffffffc00142947 */ /* 0x001fea000383ffff */
.L_x_364:
[----:B------:R-:W-:Y:S05]  /*169a0*/  BSYNC B1 ;  /* 0x0000000000017941 */ /* 0x000fea0003800000 */
.L_x_363:
[----:B------:R-:W2:Y:S01]  /*169b0*/  LDL.LU R18, [R1+0x170] ;  /* 0x0001700001127983 */ /* 0x000ea20000300800 */
[----:B------:R-:W-:Y:S01]  /*169c0*/  LOP3.LUT P2, RZ, R11, 0xff, RZ, 0xc0, !PT ;  /* 0x000000ff0bff7812 */ /* 0x000fe2000784c0ff */
[C---:B------:R-:W-:Y:S01]  /*169d0*/  IMAD.IADD R0, R13.reuse, 0x1, R0 ;  /* 0x000000010d007824 */ /* 0x040fe200078e0200 */
[----:B------:R-:W-:Y:S01]  /*169e0*/  ULDC.64 UR8, c[0x0][0x650] ;  /* 0x0001940000087ab9 */ /* 0x000fe20000000a00 */
[----:B------:R-:W3:Y:S01]  /*169f0*/  LDL.LU R17, [R1+0x174] ;  /* 0x0001740001117983 */ /* 0x000ee20000300800 */
[----:B------:R-:W-:Y:S01]  /*16a00*/  BSSY B1, `(.L_x_369) ;  /* 0x000006f000017945 */ /* 0x000fe20003800000 */
[----:B------:R-:W-:Y:S01]  /*16a10*/  IMAD.MOV.U32 R5, RZ, RZ, -0x1 ;  /* 0xffffffffff057424 */ /* 0x000fe200078e00ff */
[----:B------:R-:W-:Y:S01]  /*16a20*/  ISETP.GT.U32.AND P1, PT, R0, 0x1, PT ;  /* 0x000000010000780c */ /* 0x000fe20003f24070 */
[----:B------:R-:W-:Y:S01]  /*16a30*/  IMAD.MOV.U32 R6, RZ, RZ, -0x1 ;  /* 0xffffffffff067424 */ /* 0x000fe200078e00ff */
[----:B------:R-:W-:Y:S02]  /*16a40*/  SHF.R.U32.HI R2, RZ, 0x1, R0 ;  /* 0x00000001ff027819 */ /* 0x000fe40000011600 */
[----:B------:R-:W-:-:S02]  /*16a50*/  ISETP.LT.U32.AND P1, PT, R13, 0x2, P1 ;  /* 0x000000020d00780c */ /* 0x000fc40000f21070 */
[----:B------:R-:W-:Y:S01]  /*16a60*/  LOP3.LUT R2, R2, 0x1, RZ, 0xc0, !PT ;  /* 0x0000000102027812 */ /* 0x000fe200078ec0ff */
[----:B------:R-:W0:Y:S01]  /*16a70*/  @P2 S2R R4, SR_CgaCtaId ;  /* 0x0000000000042919 */ /* 0x000e220000008800 */
[----:B------:R-:W-:Y:S02]  /*16a80*/  @P2 MOV R3, 0x400 ;  /* 0x0000040000032802 */ /* 0x000fe40000000f00 */
[----:B------:R-:W-:Y:S02]  /*16a90*/  LOP3.LUT R0, R0, 0x1, RZ, 0xc0, !PT ;  /* 0x0000000100007812 */ /* 0x000fe400078ec0ff */
[----:B------:R-:W-:Y:S02]  /*16aa0*/  PRMT R11, RZ, 0x7610, R11 ;  /* 0x00007610ff0b7816 */ /* 0x000fe4000000000b */
[----:B0-----:R-:W-:Y:S01]  /*16ab0*/  @P2 LEA R3, R4, R3, 0x18 ;  /* 0x0000000304032211 */ /* 0x001fe200078ec0ff */
[----:B------:R-:W-:-:S03]  /*16ac0*/  IMAD.MOV.U32 R4, RZ, RZ, -0x1 ;  /* 0xffffffffff047424 */ /* 0x000fc600078e00ff */
[----:B------:R0:W-:Y:S01]  /*16ad0*/  @P2 SYNCS.ARRIVE.TRANS64.A1T0 RZ, [R3+URZ+0x38], RZ ;  /* 0x000038ff03ff29a7 */ /* 0x0001e2000810003f */
[----:B------:R-:W-:-:S04]  /*16ae0*/  ISETP.NE.U32.AND P2, PT, R2, 0x1, PT ;  /* 0x000000010200780c */ /* 0x000fc80003f45070 */
[----:B------:R-:W-:Y:S02]  /*16af0*/  ISETP.GT.U32.AND P2, PT, R13, 0x1, !P2 ;  /* 0x000000010d00780c */ /* 0x000fe40005744070 */
[----:B0-----:R-:W-:Y:S02]  /*16b00*/  SEL R3, RZ, 0x1, !P1 ;  /* 0x00000001ff037807 */ /* 0x001fe40004800000 */
[----:B------:R-:W-:-:S04]  /*16b10*/  SEL R2, RZ, 0x1, !P2 ;  /* 0x00000001ff027807 */ /* 0x000fc80005000000 */
[----:B------:R-:W-:Y:S02]  /*16b20*/  LOP3.LUT R8, R2, R8, R3, 0x96, !PT ;  /* 0x0000000802087212 */ /* 0x000fe400078e9603 */
[----:B------:R-:W-:Y:S02]  /*16b30*/  PRMT R2, RZ, 0x7610, R2 ;  /* 0x00007610ff027816 */ /* 0x000fe40000000002 */
[----:B---3--:R-:W-:-:S04]  /*16b40*/  IADD3 R17, P5, R17, UR30, RZ ;  /* 0x0000001e11117c10 */ /* 0x008fc8000ffbe0ff */
[----:B--2---:R-:W-:Y:S01]  /*16b50*/  IADD3.X R18, R18, UR13, RZ, P5, !PT ;  /* 0x0000000d12127c10 */ /* 0x004fe2000affe4ff */
[----:B------:R0:W-:Y:S01]  /*16b60*/  STL [R1+0x174], R17 ;  /* 0x0001741101007387 */ /* 0x0001e20000100800 */
[----:B------:R-:W-:-:S03]  /*16b70*/  ISETP.GE.U32.AND P5, PT, R17, UR8, PT ;  /* 0x0000000811007c0c */ /* 0x000fc6000bfa6070 */
[----:B------:R0:W-:Y:S01]  /*16b80*/  STL [R1+0x170], R18 ;  /* 0x0001701201007387 */ /* 0x0001e20000100800 */
[----:B------:R-:W-:-:S13]  /*16b90*/  ISETP.GE.U32.AND.EX P1, PT, R18, UR9, PT, P5 ;  /* 0x0000000912007c0c */ /* 0x000fda000bf26150 */
[----:B0-----:R-:W-:Y:S05]  /*16ba0*/  @P1 BRA `(.L_x_370) ;  /* 0x0000000400501947 */ /* 0x001fea0003800000 */
[----:B------:R-:W-:Y:S01]  /*16bb0*/  ULDC.64 UR8, c[0x0][0x628] ;  /* 0x00018a0000087ab9 */ /* 0x000fe20000000a00 */
[----:B------:R-:W0:Y:S01]  /*16bc0*/  S2R R12, SR_CTAID.X ;  /* 0x00000000000c7919 */ /* 0x000e220000002500 */
[----:B------:R-:W-:Y:S01]  /*16bd0*/  ISETP.NE.U32.AND P1, PT, RZ, UR8, PT ;  /* 0x00000008ff007c0c */ /* 0x000fe2000bf25070 */
[----:B------:R-:W-:Y:S01]  /*16be0*/  ULDC UR11, c[0x0][0x630] ;  /* 0x00018c00000b7ab9 */ /* 0x000fe20000000800 */
[----:B------:R-:W-:Y:S01]  /*16bf0*/  IMAD.MOV.U32 R2, RZ, RZ, R17 ;  /* 0x000000ffff027224 */ /* 0x000fe200078e0011 */
[----:B------:R-:W1:Y:S01]  /*16c00*/  S2R R9, SR_CTAID.Y ;  /* 0x0000000000097919 */ /* 0x000e620000002600 */
[----:B------:R-:W-:Y:S01]  /*16c10*/  ISETP.NE.AND.EX P1, PT, RZ, UR9, PT, P1 ;  /* 0x00000009ff007c0c */ /* 0x000fe2000bf25310 */
[----:B------:R-:W-:-:S12]  /*16c20*/  IMAD.MOV.U32 R3, RZ, RZ, R18 ;  /* 0x000000ffff037224 */ /* 0x000fd800078e0012 */
[----:B------:R-:W-:Y:S05]  /*16c30*/  @!P1 BRA `(.L_x_371) ;  /* 0x0000000000289947 */ /* 0x000fea0003800000 */
[----:B------:R-:W-:Y:S02]  /*16c40*/  ULDC UR10, c[0x0][0x634] ;  /* 0x00018d00000a7ab9 */ /* 0x000fe40000000800 */
[----:B------:R-:W-:-:S05]  /*16c50*/  IADD3 R7, P1, R17, UR10, RZ ;  /* 0x0000000a11077c10 */ /* 0x000fca000ff3e0ff */
[----:B------:R-:W-:-:S04]  /*16c60*/  IMAD.X R15, RZ, RZ, R18, P1 ;  /* 0x000000ffff0f7224 */ /* 0x000fc800008e0612 */
[----:B------:R-:W-:-:S04]  /*16c70*/  IMAD.WIDE.U32 R4, R15, UR8, RZ ;  /* 0x000000080f047c25 */ /* 0x000fc8000f8e00ff */
[----:B------:R-:W-:-:S04]  /*16c80*/  IMAD.WIDE.U32 R4, P1, R7, UR9, R4 ;  /* 0x0000000907047c25 */ /* 0x000fc8000f820004 */
[----:B------:R-:W-:-:S04]  /*16c90*/  IMAD.WIDE.U32 R6, R7, UR8, RZ ;  /* 0x0000000807067c25 */ /* 0x000fc8000f8e00ff */
[----:B------:R-:W-:Y:S01]  /*16ca0*/  IMAD.X R3, RZ, RZ, RZ, P1 ;  /* 0x000000ffff037224 */ /* 0x000fe200008e06ff */
[----:B------:R-:W-:Y:S01]  /*16cb0*/  IADD3 RZ, P1, R7, R4, RZ ;  /* 0x0000000407ff7210 */ /* 0x000fe20007f3e0ff */
[----:B------:R-:W-:-:S04]  /*16cc0*/  IMAD.MOV.U32 R2, RZ, RZ, R5 ;  /* 0x000000ffff027224 */ /* 0x000fc800078e0005 */
[----:B------:R-:W-:-:S08]  /*16cd0*/  IMAD.WIDE.U32.X R2, R15, UR9, R2, P1 ;  /* 0x000000090f027c25 */ /* 0x000fd000088e0402 */
.L_x_371:
[--C-:B------:R-:W-:Y:S01]  /*16ce0*/  SHF.R.U64 R6, R2, UR11, R3.reuse ;  /* 0x0000000b02067c19 */ /* 0x100fe20008001203 */
[----:B------:R-:W-:Y:S01]  /*16cf0*/  ULDC.64 UR8, c[0x0][0x620] ;  /* 0x0001880000087ab9 */ /* 0x000fe20000000a00 */
[----:B------:R-:W-:Y:S01]  /*16d00*/  SHF.R.U32.HI R2, RZ, UR11, R3 ;  /* 0x0000000bff027c19 */ /* 0x000fe20008011603 */
[----:B------:R-:W-:Y:S01]  /*16d10*/  IMAD.MOV.U32 R3, RZ, RZ, R18 ;  /* 0x000000ffff037224 */ /* 0x000fe200078e0012 */
[----:B------:R-:W-:Y:S01]  /*16d20*/  IADD3 R5, P1, RZ, -R6, RZ ;  /* 0x80000006ff057210 */ /* 0x000fe20007f3e0ff */
[----:B------:R-:W2:Y:S01]  /*16d30*/  LDC R19, c[0x0][0x144] ;  /* 0x00005100ff137b82 */ /* 0x000ea20000000800 */
[----:B0-----:R-:W-:Y:S01]  /*16d40*/  I2FP.F32.U32 R7, R12 ;  /* 0x0000000c00077245 */ /* 0x001fe20000201000 */
[----:B------:R-:W-:Y:S01]  /*16d50*/  ULDC.64 UR14, c[0x0][0x640] ;  /* 0x00019000000e7ab9 */ /* 0x000fe20000000a00 */
[----:B------:R-:W-:Y:S01]  /*16d60*/  ULDC UR10, c[0x0][0x608] ;  /* 0x00018200000a7ab9 */ /* 0x000fe20000000800 */
[----:B------:R-:W-:Y:S01]  /*16d70*/  IMAD.X R2, RZ, RZ, ~R2, P1 ;  /* 0x000000ffff027224 */ /* 0x000fe200008e0e02 */
[----:B------:R-:W-:-:S03]  /*16d80*/  ISETP.NE.U32.AND P1, PT, RZ, UR14, PT ;  /* 0x0000000eff007c0c */ /* 0x000fc6000bf25070 */
[----:B------:R-:W-:Y:S01]  /*16d90*/  IMAD R4, R2, UR8, RZ ;  /* 0x0000000802047c24 */ /* 0x000fe2000f8e02ff */
[----:B------:R-:W0:Y:S01]  /*16da0*/  LDC R14, c[0x0][0x148] ;  /* 0x00005200ff0e7b82 */ /* 0x000e220000000800 */
[----:B------:R-:W-:Y:S01]  /*16db0*/  IMAD.MOV.U32 R2, RZ, RZ, R17 ;  /* 0x000000ffff027224 */ /* 0x000fe200078e0011 */
[----:B------:R-:W-:-:S03]  /*16dc0*/  ISETP.NE.AND.EX P1, PT, RZ, UR15, PT, P1 ;  /* 0x0000000fff007c0c */ /* 0x000fc6000bf25310 */
[----:B------:R-:W-:Y:S01]  /*16dd0*/  IMAD.WIDE.U32 R2, R5, UR8, R2 ;  /* 0x0000000805027c25 */ /* 0x000fe2000f8e0002 */
[----:B------:R-:W-:-:S03]  /*16de0*/  ULDC UR8, c[0x0][0x150] ;  /* 0x0000540000087ab9 */ /* 0x000fc60000000800 */
[----:B------:R-:W-:Y:S02]  /*16df0*/  IMAD R5, R5, UR9, R4 ;  /* 0x0000000905057c24 */ /* 0x000fe4000f8e0204 */
[----:B------:R-:W-:Y:S01]  /*16e00*/  FMUL R4, R7, UR8 ;  /* 0x0000000807047c20 */ /* 0x000fe20008400000 */
[----:B------:R-:W-:Y:S01]  /*16e10*/  ULDC UR8, c[0x0][0x618] ;  /* 0x0001860000087ab9 */ /* 0x000fe20000000800 */
[----:B------:R-:W-:Y:S01]  /*16e20*/  ULDC UR9, c[0x0][0x154] ;  /* 0x0000550000097ab9 */ /* 0x000fe20000000800 */
[----:B------:R-:W-:-:S03]  /*16e30*/  IMAD.IADD R3, R3, 0x1, R5 ;  /* 0x0000000103037824 */ /* 0x000fc600078e0205 */
[----:B------:R-:W3:Y:S02]  /*16e40*/  F2I.U32.TRUNC.NTZ R4, R4 ;  /* 0x0000000400047305 */ /* 0x000ee4000020f000 */
[----:B------:R-:W-:Y:S02]  /*16e50*/  SHF.R.U64 R7, R2, UR8, R3 ;  /* 0x0000000802077c19 */ /* 0x000fe40008001203 */
[----:B-1----:R-:W-:-:S05]  /*16e60*/  I2FP.F32.U32 R2, R9 ;  /* 0x0000000900027245 */ /* 0x002fca0000201000 */
[----:B------:R-:W-:Y:S01]  /*16e70*/  FMUL R5, R2, UR9 ;  /* 0x0000000902057c20 */ /* 0x000fe20008400000 */
[----:B------:R-:W-:Y:S01]  /*16e80*/  SHF.R.U32.HI R2, RZ, UR8, R3 ;  /* 0x00000008ff027c19 */ /* 0x000fe20008011603 */
[----:B------:R-:W-:Y:S02]  /*16e90*/  ULDC UR8, c[0x0][0x658] ;  /* 0x0001960000087ab9 */ /* 0x000fe40000000800 */
[----:B------:R1:W4:Y:S01]  /*16ea0*/  F2I.U32.TRUNC.NTZ R18, R5 ;  /* 0x0000000500127305 */ /* 0x000322000020f000 */
[----:B------:R-:W-:Y:S01]  /*16eb0*/  SHF.R.U64 R16, R7, UR10, R2 ;  /* 0x0000000a07107c19 */ /* 0x000fe20008001202 */
[----:B---3--:R-:W-:Y:S01]  /*16ec0*/  IMAD.MOV R4, RZ, RZ, -R4 ;  /* 0x000000ffff047224 */ /* 0x008fe200078e0a04 */
[----:B------:R-:W-:-:S03]  /*16ed0*/  SHF.R.U32.HI R3, RZ, UR10, R2 ;  /* 0x0000000aff037c19 */ /* 0x000fc60008011602 */
[----:B--2---:R-:W-:Y:S01]  /*16ee0*/  IMAD R19, R19, R4, R12 ;  /* 0x0000000413137224 */ /* 0x004fe200078e020c */
[--C-:B------:R-:W-:Y:S02]  /*16ef0*/  SHF.R.U64 R15, R16, UR8, R3.reuse ;  /* 0x00000008100f7c19 */ /* 0x100fe40008001203 */
[----:B------:R-:W-:-:S03]  /*16f00*/  SHF.R.U32.HI R17, RZ, UR8, R3 ;  /* 0x00000008ff117c19 */ /* 0x000fc60008011603 */
[----:B------:R-:W-:Y:S02]  /*16f10*/  IMAD.MOV.U32 R2, RZ, RZ, R15 ;  /* 0x000000ffff027224 */ /* 0x000fe400078e000f */
[----:B------:R-:W-:Y:S01]  /*16f20*/  IMAD.MOV.U32 R3, RZ, RZ, R17 ;  /* 0x000000ffff037224 */ /* 0x000fe200078e0011 */
[----:B01--4-:R-:W-:Y:S06]  /*16f30*/  @!P1 BRA `(.L_x_372) ;  /* 0x0000000000289947 */ /* 0x013fec0003800000 */
[----:B------:R-:W-:Y:S02]  /*16f40*/  ULDC UR8, c[0x0][0x64c] ;  /* 0x0001930000087ab9 */ /* 0x000fe40000000800 */
[----:B------:R-:W-:-:S05]  /*16f50*/  IADD3 R3, P1, R15, UR8, RZ ;  /* 0x000000080f037c10 */ /* 0x000fca000ff3e0ff */
[----:B------:R-:W-:-:S04]  /*16f60*/  IMAD.X R17, RZ, RZ, R17, P1 ;  /* 0x000000ffff117224 */ /* 0x000fc800008e0611 */
[----:B------:R-:W-:-:S04]  /*16f70*/  IMAD.WIDE.U32 R4, R17, UR14, RZ ;  /* 0x0000000e11047c25 */ /* 0x000fc8000f8e00ff */
[----:B------:R-:W-:-:S04]  /*16f80*/  IMAD.WIDE.U32 R4, P1, R3, UR15, R4 ;  /* 0x0000000f03047c25 */ /* 0x000fc8000f820004 */
[----:B------:R-:W-:-:S04]  /*16f90*/  IMAD.WIDE.U32 R2, R3, UR14, RZ ;  /* 0x0000000e03027c25 */ /* 0x000fc8000f8e00ff */
[----:B------:R-:W-:Y:S01]  /*16fa0*/  IMAD.MOV.U32 R2, RZ, RZ, R5 ;  /* 0x000000ffff027224 */ /* 0x000fe200078e0005 */
[----:B------:R-:W-:Y:S01]  /*16fb0*/  IADD3 RZ, P2, R3, R4, RZ ;  /* 0x0000000403ff7210 */ /* 0x000fe20007f5e0ff */
[----:B------:R-:W-:-:S04]  /*16fc0*/  IMAD.X R3, RZ, RZ, RZ, P1 ;  /* 0x000000ffff037224 */ /* 0x000fc800008e06ff */
[----:B------:R-:W-:-:S08]  /*16fd0*/  IMAD.WIDE.U32.X R2, R17, UR15, R2, P2 ;  /* 0x0000000f11027c25 */ /* 0x000fd000090e0402 */
.L_x_372:
[----:B------:R-:W-:Y:S01]  /*16fe0*/  ULDC UR8, c[0x0][0x648] ;  /* 0x0001920000087ab9 */ /* 0x000fe20000000800 */
[----:B------:R-:W-:Y:S01]  /*16ff0*/  LOP3.LUT R16, R16, UR7, RZ, 0xc0, !PT ;  /* 0x0000000710107c12 */ /* 0x000fe2000f8ec0ff */
[----:B------:R-:W-:Y:S01]  /*17000*/  IMAD.MOV R18, RZ, RZ, -R18 ;  /* 0x000000ffff127224 */ /* 0x000fe200078e0a12 */
[----:B------:R-:W-:Y:S01]  /*17010*/  SHF.R.U64 R3, R2, UR8, R3 ;  /* 0x0000000802037c19 */ /* 0x000fe20008001203 */
[----:B------:R-:W-:Y:S01]  /*17020*/  ULDC UR8, c[0x0][0x638] ;  /* 0x00018e0000087ab9 */ /* 0x000fe20000000800 */
[----:B------:R-:W-:Y:S01]  /*17030*/  LOP3.LUT R12, R7, UR4, RZ, 0xc0, !PT ;  /* 0x00000004070c7c12 */ /* 0x000fe2000f8ec0ff */
[----:B------:R-:W-:Y:S01]  /*17040*/  @P4 IMAD R19, R14, R18, R9 ;  /* 0x000000120e134224 */ /* 0x000fe200078e0209 */
[----:B------:R-:W-:Y:S01]  /*17050*/  ULDC UR9, c[0x0][0x610] ;  /* 0x0001840000097ab9 */ /* 0x000fe20000000800 */
[----:B------:R-:W-:Y:S02]  /*17060*/  IMAD.MOV R2, RZ, RZ, -R3 ;  /* 0x000000ffff027224 */ /* 0x000fe400078e0a03 */
[----:B------:R-:W-:-:S02]  /*17070*/  IMAD R4, R3, UR5, R16 ;  /* 0x0000000503047c24 */ /* 0x000fc4000f8e0210 */
[----:B------:R-:W-:Y:S01]  /*17080*/  IMAD R15, R2, UR8, R15 ;  /* 0x00000008020f7c24 */ /* 0x000fe2000f8e020f */
[----:B------:R-:W-:Y:S01]  /*17090*/  ULDC UR8, c[0x0][0x600] ;  /* 0x0001800000087ab9 */ /* 0x000fe20000000800 */
[----:B------:R-:W-:Y:S02]  /*170a0*/  IMAD R4, R4, UR9, R19 ;  /* 0x0000000904047c24 */ /* 0x000fe4000f8e0213 */
[----:B------:R-:W-:Y:S02]  /*170b0*/  IMAD R15, R15, UR8, R12 ;  /* 0x000000080f0f7c24 */ /* 0x000fe4000f8e020c */
[----:B------:R-:W-:-:S03]  /*170c0*/  IMAD.MOV.U32 R2, RZ, RZ, 0x1 ;  /* 0x00000001ff027424 */ /* 0x000fc600078e00ff */
[----:B------:R-:W-:Y:S02]  /*170d0*/  SEL R5, R15, R4, !P4 ;  /* 0x000000040f057207 */ /* 0x000fe40006000000 */
[----:B------:R-:W-:-:S07]  /*170e0*/  SEL R4, R4, R15, !P4 ;  /* 0x0000000f04047207 */ /* 0x000fce0006000000 */
.L_x_370:
[----:B------:R-:W-:Y:S05]  /*170f0*/  BSYNC B1 ;  /* 0x0000000000017941 */ /* 0x000fea0003800000 */
.L_x_369:
[----:B------:R-:W-:-:S13]  /*17100*/  LOP3.LUT P1, RZ, R2, 0xff, RZ, 0xc0, !PT ;  /* 0x000000ff02ff7812 */ /* 0x000fda000782c0ff */
[----:B------:R-:W-:Y:S05]  /*17110*/  @P1 BRA `(.L_x_373) ;  /* 0xfffffff400001947 */ /* 0x000fea000383ffff */
[----:B------:R-:W-:Y:S05]  /*17120*/  BSYNC B0 ;  /* 0x0000000000007941 */ /* 0x000fea0003800000 */
.L_x_361:
[----:B------:R-:W-:-:S03]  /*17130*/  UMOV UR8, 0xffffffff ;  /* 0xffffffff00087882 */ /* 0x000fc60000000000 */
[----:B------:R-:W-:Y:S05]  /*17140*/  BRA.DIV UR8, `(.L_x_374) ;  /* 0x0000000208e07947 */ /* 0x000fea000b800000 */
[----:B------:R-:W-:-:S13]  /*17150*/  ELECT P0, URZ, PT ;  /* 0x00000000003f782f */ /* 0x000fda0003800000 */
.L_x_386:
[----:B------:R-:W-:Y:S04]  /*17160*/  BSSY B0, `(.L_x_375) ;  /* 0x000001a000007945 */ /* 0x000fe80003800000 */
[----:B------:R-:W-:Y:S05]  /*17170*/  @!P0 BRA `(.L_x_376) ;  /* 0x0000000000608947 */ /* 0x000fea0003800000 */
[----:B------:R-:W-:-:S04]  /*17180*/  ULOP3.LUT UR8, UR6, 0x2, URZ, 0xfc, !UPT ;  /* 0x0000000206087892 */ /* 0x000fc8000f8efc3f */
[----:B------:R-:W-:-:S06]  /*17190*/  UISETP.NE.AND UP0, UPT, UR8, 0x3, UPT ;  /* 0x000000030800788c */ /* 0x000fcc000bf05270 */
[----:B------:R-:W-:-:S13]  /*171a0*/  PLOP3.LUT P0, PT, PT, PT, UP0, 0x80, 0x0 ;  /* 0x000000000000781c */ /* 0x000fda0003f0f008 */
[----:B------:R-:W-:Y:S05]  /*171b0*/  @!P0 BRA `(.L_x_377) ;  /* 0x0000000000048947 */ /* 0x000fea0003800000 */
[----:B------:R-:W-:Y:S01]  /*171c0*/  BPT.TRAP 0x1 ;  /* 0x000000040000795c */ /* 0x000fe20000300000 */
.L_x_377:
[----:B------:R-:W0:Y:S01]  /*171d0*/  S2R R3, SR_CgaCtaId ;  /* 0x0000000000037919 */ /* 0x000e220000008800 */
[----:B------:R-:W-:-:S04]  /*171e0*/  MOV R2, 0x400 ;  /* 0x0000040000027802 */ /* 0x000fc80000000f00 */
[----:B0-----:R-:W-:Y:S02]  /*171f0*/  LEA R3, R3, R2, 0x18 ;  /* 0x0000000203037211 */ /* 0x001fe400078ec0ff */
[----:B------:R-:W-:-:S03]  /*17200*/  SHF.L.U32 R2, R8, 0x1f, RZ ;  /* 0x0000001f08027819 */ /* 0x000fc600000006ff */
[----:B------:R-:W-:-:S04]  /*17210*/  VIADD R3, R3, 0x10 ;  /* 0x0000001003037836 */ /* 0x000fc80000000000 */
[C---:B------:R-:W-:Y:S02]  /*17220*/  IMAD R7, R0.reuse, 0x8, R3 ;  /* 0x0000000800077824 */ /* 0x040fe400078e0203 */
[----:B------:R-:W-:Y:S02]  /*17230*/  VIADD R0, R0, 0x1 ;  /* 0x0000000100007836 */ /* 0x000fe40000000000 */
[----:B------:R-:W0:Y:S03]  /*17240*/  SYNCS.PHASECHK.TRANS64.TRYWAIT P0, [R7+URZ], R2 ;  /* 0x00000002070075a7 */ /* 0x000e26000800017f */
[----:B------:R-:W-:-:S04]  /*17250*/  ISETP.NE.AND P1, PT, R0, 0x2, PT ;  /* 0x000000020000780c */ /* 0x000fc80003f25270 */
[----:B------:R-:W-:Y:S02]  /*17260*/  SEL R5, RZ, 0x1, P1 ;  /* 0x00000001ff057807 */ /* 0x000fe40000800000 */
[----:B------:R-:W-:Y:S02]  /*17270*/  SEL R0, R0, RZ, P1 ;  /* 0x000000ff00007207 */ /* 0x000fe40000800000 */
[----:B------:R-:W-:Y:S01]  /*17280*/  LOP3.LUT R5, R8, R5, RZ, 0x3c, !PT ;  /* 0x0000000508057212 */ /* 0x000fe200078e3cff */
[----:B0-----:R-:W-:Y:S06]  /*17290*/  @!P0 BRA `(.L_x_378) ;  /* 0x0000000000b08947 */ /* 0x001fec0003800000 */
.L_x_387:
[----:B------:R-:W-:Y:S01]  /*172a0*/  IMAD R3, R0, 0x8, R3 ;  /* 0x0000000800037824 */ /* 0x000fe200078e0203 */
[----:B------:R-:W-:-:S07]  /*172b0*/  SHF.L.U32 R0, R5, 0x1f, RZ ;  /* 0x0000001f05007819 */ /* 0x000fce00000006ff */
.L_x_379:
[----:B-1----:R1:W2:Y:S02]  /*172c0*/  SYNCS.PHASECHK.TRANS64.TRYWAIT P0, [R3+URZ], R0 ;  /* 0x00000000030075a7 */ /* 0x0022a4000800017f */
[----:B--2---:R-:W-:Y:S05]  /*172d0*/  @!P0 NANOSLEEP.SYNCS 0x989680 ;  /* 0x009896800000895d */ /* 0x004fea0003900000 */
[----:B------:R-:W2:Y:S02]  /*172e0*/  @!P0 SYNCS.PHASECHK.TRANS64 P0, [R3+URZ], R0 ;  /* 0x00000000030085a7 */ /* 0x000ea4000800007f */
[----:B--2---:R-:W-:Y:S05]  /*172f0*/  @!P0 BRA `(.L_x_379) ;  /* 0xfffffffc00f08947 */ /* 0x004fea000383ffff */
.L_x_376:
[----:B------:R-:W-:Y:S05]  /*17300*/  BSYNC B0 ;  /* 0x0000000000007941 */ /* 0x000fea0003800000 */
.L_x_375:
[----:B------:R-:W-:Y:S05]  /*17310*/  EXIT ;  /* 0x000000000000794d */ /* 0x000fea0003800000 */
.L_x_17:
[----:B-1----:R-:W-:-:S04]  /*17320*/  IMAD.U32 R3, RZ, RZ, UR14 ;  /* 0x0000000eff037e24 */ /* 0x002fc8000f8e00ff */
[----:B------:R1:W3:Y:S03]  /*17330*/  SYNCS.PHASECHK.TRANS64.TRYWAIT P0, [R3+URZ], R0 ;  /* 0x00000000030075a7 */ /* 0x0002e6000800017f */
[----:B---3--:R-:W-:Y:S05]  /*17340*/  @!P0 NANOSLEEP.SYNCS 0x989680 ;  /* 0x009896800000895d */ /* 0x008fea0003900000 */
[----:B------:R-:W3:Y:S02]  /*17350*/  @!P0 SYNCS.PHASECHK.TRANS64 P0, [R3+URZ], R0 ;  /* 0x00000000030085a7 */ /* 0x000ee4000800007f */
[----:B---3--:R-:W-:Y:S05]  /*17360*/  @!P0 BRA `(.L_x_17) ;  /* 0xfffffffc00ec8947 */ /* 0x008fea000383ffff */
[----:B------:R-:W-:Y:S05]  /*17370*/  BRA `(.L_x_16) ;  /* 0xfffffea800ec7947 */ /* 0x000fea000383ffff */
.L_x_23:
[----:B-----5:R4:W-:Y:S02]  /*17380*/  STL [R1+0x180], R0 ;  /* 0x0001800001007387 */ /* 0x0209e40000100800 */
[----:B----4-:R-:W-:-:S04]  /*17390*/  IMAD.U32 R0, RZ, RZ, UR17 ;  /* 0x00000011ff007e24 */ /* 0x010fc8000f8e00ff */
[----:B------:R4:W0:Y:S03]  /*173a0*/  SYNCS.PHASECHK.TRANS64.TRYWAIT P0, [R0+URZ], R229 ;  /* 0x000000e5000075a7 */ /* 0x000826000800017f */
[----:B0-----:R-:W-:Y:S05]  /*173b0*/  @!P0 NANOSLEEP.SYNCS 0x989680 ;  /* 0x009896800000895d */ /* 0x001fea0003900000 */
[----:B------:R4:W0:Y:S02]  /*173c0*/  @!P0 SYNCS.PHASECHK.TRANS64 P0, [R0+URZ], R229 ;  /* 0x000000e5000085a7 */ /* 0x000824000800007f */
[----:B----4-:R4:W5:Y:S02]  /*173d0*/  LDL.LU R0, [R1+0x180] ;  /* 0x0001800001007983 */ /* 0x0109640000300800 */
[----:B0---4-:R-:W-:Y:S05]  /*173e0*/  @!P0 BRA `(.L_x_23) ;  /* 0xfffffffc00e48947 */ /* 0x011fea000383ffff */
[----:B------:R-:W-:Y:S05]  /*173f0*/  BRA `(.L_x_22) ;  /* 0xfffffed800987947 */ /* 0x000fea000383ffff */
.L_x_362:
[----:B------:R-:W-:Y:S01]  /*17400*/  BSSY B1, `(.L_x_380) ;  /* 0x0000006000017945 */ /* 0x000fe20003800000 */
[----:B------:R-:W-:-:S07]  /*17410*/  IMAD.MOV.U32 R2, RZ, RZ, -0x1 ;  /* 0xffffffffff027424 */ /* 0x000fce00078e00ff */
[----:B------:R-:W-:Y:S05]  /*17420*/  WARPSYNC.COLLECTIVE R2, `(.L_x_381) ;  /* 0x00000000020c7348 */ /* 0x000fea0003c00000 */
[----:B------:R-:W-:Y:S02]  /*17430*/  ELECT P1, UR62, PT ;  /* 0x00000000003e782f */ /* 0x000fe40003820000 */
[----:B------:R-:W-:Y:S01]  /*17440*/  MOV R2, UR62 ;  /* 0x0000003e00027c02 */ /* 0x000fe20008000f00 */
[----:B------:R-:W-:Y:S10]  /*17450*/  ENDCOLLECTIVE ;  /* 0x000000000000791b */ /* 0x000ff40003800000 */
.L_x_381:
[----:B------:R-:W-:Y:S05]  /*17460*/  BSYNC B1 ;  /* 0x0000000000017941 */ /* 0x000fea0003800000 */
.L_x_380:
[----:B------:R-:W-:Y:S05]  /*17470*/  BRA `(.L_x_382) ;  /* 0xfffffff000347947 */ /* 0x000fea000383ffff */
.L_x_365:
[----:B0-----:R0:W1:Y:S02]  /*17480*/  SYNCS.PHASECHK.TRANS64.TRYWAIT P1, [R12+URZ+0x10], R5 ;  /* 0x000010050c0075a7 */ /* 0x001064000802017f */
[----:B-1----:R-:W-:Y:S05]  /*17490*/  @!P1 NANOSLEEP.SYNCS 0x989680 ;  /* 0x009896800000995d */ /* 0x002fea0003900000 */
[----:B------:R-:W1:Y:S02]  /*174a0*/  @!P1 SYNCS.PHASECHK.TRANS64 P1, [R12+URZ+0x10], R5 ;  /* 0x000010050c0095a7 */ /* 0x000e64000802007f */
[----:B-1----:R-:W-:Y:S05]  /*174b0*/  @!P1 BRA `(.L_x_365) ;  /* 0xfffffffc00f09947 */ /* 0x002fea000383ffff */
[----:B------:R-:W-:Y:S05]  /*174c0*/  BRA `(.L_x_383) ;  /* 0xfffffff000687947 */ /* 0x000fea000383ffff */
.L_x_374:
[----:B------:R-:W-:Y:S01]  /*174d0*/  BSSY B0, `(.L_x_384) ;  /* 0x0000006000007945 */ /* 0x000fe20003800000 */
[----:B------:R-:W-:-:S07]  /*174e0*/  IMAD.MOV.U32 R2, RZ, RZ, -0x1 ;  /* 0xffffffffff027424 */ /* 0x000fce00078e00ff */
[----:B------:R-:W-:Y:S05]  /*174f0*/  WARPSYNC.COLLECTIVE R2, `(.L_x_385) ;  /* 0x00000000020c7348 */ /* 0x000fea0003c00000 */
[----:B------:R-:W-:Y:S02]  /*17500*/  ELECT P1, UR62, PT ;  /* 0x00000000003e782f */ /* 0x000fe40003820000 */
[----:B------:R-:W-:Y:S01]  /*17510*/  MOV R2, UR62 ;  /* 0x0000003e00027c02 */ /* 0x000fe20008000f00 */
[----:B------:R-:W-:Y:S10]  /*17520*/  ENDCOLLECTIVE ;  /* 0x000000000000791b */ /* 0x000ff40003800000 */
.L_x_385:
[----:B------:R-:W-:Y:S05]  /*17530*/  BSYNC B0 ;  /* 0x0000000000007941 */ /* 0x000fea0003800000 */
.L_x_384:
[----:B------:R-:W-:Y:S01]  /*17540*/  PLOP3.LUT P0, PT, P1, PT, PT, 0x80, 0x0 ;  /* 0x000000000000781c */ /* 0x000fe20000f0f070 */
[----:B------:R-:W-:-:S12]  /*17550*/  BRA `(.L_x_386) ;  /* 0xfffffffc00007947 */ /* 0x000fd8000383ffff */
.L_x_378:
[----:B0-----:R0:W1:Y:S02]  /*17560*/  SYNCS.PHASECHK.TRANS64.TRYWAIT P0, [R7+URZ], R2 ;  /* 0x00000002070075a7 */ /* 0x001064000800017f */
[----:B-1----:R-:W-:Y:S05]  /*17570*/  @!P0 NANOSLEEP.SYNCS 0x989680 ;  /* 0x009896800000895d */ /* 0x002fea0003900000 */
[----:B------:R-:W1:Y:S02]  /*17580*/  @!P0 SYNCS.PHASECHK.TRANS64 P0, [R7+URZ], R2 ;  /* 0x00000002070085a7 */ /* 0x000e64000800007f */
[----:B-1----:R-:W-:Y:S05]  /*17590*/  @!P0 BRA `(.L_x_378) ;  /* 0xfffffffc00f08947 */ /* 0x002fea000383ffff */
[----:B------:R-:W-:Y:S05]  /*175a0*/  BRA `(.L_x_387) ;  /* 0xfffffffc003c7947 */ /* 0x000fea000383ffff */
.L_x_388:
[----:B------:R-:W-:-:S00]  /*175b0*/  BRA `(.L_x_388) ;  /* 0xfffffffc00fc7947 */ /* 0x000fc0000383ffff */
[----:B------:R-:W-:-:S00]  /*175c0*/  NOP ;  /* 0x0000000000007918 */ /* 0x000fc00000000000 */
        /* <DEDUP_REMOVED lines=11> */
.L_x_389:


//--------------------- .nv.shared._ZN7cutlass13device_kernelINS_4gemm6kernel13GemmUniversalIN4cute5tupleIJiiiiEEENS1_10collective13CollectiveMmaINS1_37MainloopSm90TmaGmmaWarpSpecializedFP8ILi2ENS5_IJNS4_1CILi1EEESB_SB_EEENS1_35KernelTmaWarpSpecializedCooperativeEEENS5_IJNSA_ILi256EEENSA_ILi160EEESF_EEENS_12float_e4m3_tENS5_IJlSB_lEEESI_SJ_NS4_8TiledMMAINS4_8MMA_AtomIJNS4_4SM904GMMA30MMA_64x32x32_F32E4M3E4M3_SS_TNILNSN_7ScaleInE1ELSP_1EEEEEENS4_6LayoutINS5_IJNSA_ILi2EEESB_SB_EEENS5_IJSB_NSA_ILi0EEESV_EEEEENS5_IJNS4_10UnderscoreESY_SY_EEEEENS4_13SM90_TMA_LOADENS4_14ComposedLayoutINS4_7SwizzleILi3ELi4ELi3EEENS4_18smem_ptr_flag_bitsILi8EEENSS_INS5_IJNSA_ILi8EEENSA_ILi128EEEEEENS5_IJS18_SB_EEEEEEEvNS4_8identityES11_S1C_vS1D_EENS_8epilogue10collective6detail29Sm90TmaWarpSpecializedAdapterINS1G_15DefaultEpilogueISI_SJ_SJ_NS1F_6thread17LinearCombinationISI_Li1EffLNS1K_9ScaleType4KindE0ELNS_15FloatRoundStyleE2ESI_EENS1_15EpilogueDefaultEEEEEvvEEEEvNT_6ParamsE --------------------------
	.section	.nv.shared._ZN7cutlass13device_kernelINS_4gemm6kernel13GemmUniversalIN4cute5tupleIJiiiiEEENS1_10collective13CollectiveMmaINS1_37MainloopSm90TmaGmmaWarpSpecializedFP8ILi2ENS5_IJNS4_1CILi1EEESB_SB_EEENS1_35KernelTmaWarpSpecializedCooperativeEEENS5_IJNSA_ILi256EEENSA_ILi160EEESF_EEENS_12float_e4m3_tENS5_IJlSB_lEEESI_SJ_NS4_8TiledMMAINS4_8MMA_AtomIJNS4_4SM904GMMA30MMA_64x32x32_F32E4M3E4M3_SS_TNILNSN_7ScaleInE1ELSP_1EEEEEENS4_6LayoutINS5_IJNSA_ILi2EEESB_SB_EEENS5_IJSB_NSA_ILi0EEESV_EEEEENS5_IJNS4_10UnderscoreESY_SY_EEEEENS4_13SM90_TMA_LOADENS4_14ComposedLayoutINS4_7SwizzleILi3ELi4ELi3EEENS4_18smem_ptr_flag_bitsILi8EEENSS_INS5_IJNSA_ILi8EEENSA_ILi128EEEEEENS5_IJS18_SB_EEEEEEEvNS4_8identityES11_S1C_vS1D_EENS_8epilogue10collective6detail29Sm90TmaWarpSpecializedAdapterINS1G_15DefaultEpilogueISI_SJ_SJ_NS1F_6thread17LinearCombinationISI_Li1EffLNS1K_9ScaleType4KindE0ELNS_15FloatRoundStyleE2ESI_EENS1_15EpilogueDefaultEEEEEvvEEEEvNT_6ParamsE,"aw",@nobits
	.sectionflags	@""
	.align	16
	.zero		1024


//--------------------- .nv.shared.reserved.0     --------------------------
	.section	.nv.shared.reserved.0,"aw",@nobits
	.weak		__nv_reservedSMEM_offset_0_alias
	.size		__nv_reservedSMEM_offset_0_alias, 0, 0
	.other		__nv_reservedSMEM_offset_0_alias,@"STO_CUDA_RESERVED_SHARED STV_DEFAULT"
__nv_reservedSMEM_offset_0_alias:
	.zero		0


//--------------------- .nv.global                --------------------------
	.section	.nv.global,"aw",@nobits
.nv.global:
	.type		_ZN39_INTERNAL_1b3994f6_4_k_cu_bca9bdee_46224cute1_E,@object
	.size		_ZN39_INTERNAL_1b3994f6_4_k_cu_bca9bdee_46224cute1_E,(_ZN39_INTERNAL_1b3994f6_4_k_cu_bca9bdee_46224cuda3std3__45__cpo6cbeginE - _ZN39_INTERNAL_1b3994f6_4_k_cu_bca9bdee_46224cute1_E)
_ZN39_INTERNAL_1b3994f6_4_k_cu_bca9bdee_46224cute1_E:
	.zero		1
	.type		_ZN39_INTERNAL_1b3994f6_4_k_cu_bca9bdee_46224cuda3std3__45__cpo6cbeginE,@object
	.size		_ZN39_INTERNAL_1b3994f6_4_k_cu_bca9bdee_46224cuda3std3__45__cpo6cbeginE,(_ZN39_INTERNAL_1b3994f6_4_k_cu_bca9bdee_46224cuda3std3__48in_placeE - _ZN39_INTERNAL_1b3994f6_4_k_cu_bca9bdee_46224cuda3std3__45__cpo6cbeginE)
_ZN39_INTERNAL_1b3994f6_4_k_cu_bca9bdee_46224cuda3std3__45__cpo6cbeginE:
	.zero		1
	.type		_ZN39_INTERNAL_1b3994f6_4_k_cu_bca9bdee_46224cuda3std3__48in_placeE,@object
	.size		_ZN39_INTERNAL_1b3994f6_4_k_cu_bca9bdee_46224cuda3std3__48in_placeE,(_ZN39_INTERNAL_1b3994f6_4_k_cu_bca9bdee_46224cuda3std6ranges3__45__cpo9iter_moveE - _ZN39_INTERNAL_1b3994f6_4_k_cu_bca9bdee_46224cuda3std3__48in_placeE)
_ZN39_INTERNAL_1b3994f6_4_k_cu_bca9bdee_46224cuda3std3__48in_placeE:
	.zero		1
	.type		_ZN39_INTERNAL_1b3994f6_4_k_cu_bca9bdee_46224cuda3std6ranges3__45__cpo9iter_moveE,@object
	.size		_ZN39_INTERNAL_1b3994f6_4_k_cu_bca9bdee_46224cuda3std6ranges3__45__cpo9iter_moveE,(_ZN39_INTERNAL_1b3994f6_4_k_cu_bca9bdee_46224cuda3std3__45__cpo5beginE - _ZN39_INTERNAL_1b3994f6_4_k_cu_bca9bdee_46224cuda3std6ranges3__45__cpo9iter_moveE)
_ZN39_INTERNAL_1b3994f6_4_k_cu_bca9bdee_46224cuda3std6ranges3__45__cpo9iter_moveE:
	.zero		1
	.type		_ZN39_INTERNAL_1b3994f6_4_k_cu_bca9bdee_46224cuda3std3__45__cpo5beginE,@object
	.size		_ZN39_INTERNAL_1b3994f6_4_k_cu_bca9bdee_46224cuda3std3__45__cpo5beginE,(_ZN39_INTERNAL_1b3994f6_4_k_cu_bca9bdee_46224cuda3std3__441_GLOBAL__N__1b3994f6_4_k_cu_bca9bdee_46226ignoreE - _ZN39_INTERNAL_1b3994f6_4_k_cu_bca9bdee_46224cuda3std3__45__cpo5beginE)
_ZN39_INTERNAL_1b3994f6_4_k_cu_bca9bdee_46224cuda3std3__45__cpo5beginE:
	.zero		1
	.type		_ZN39_INTERNAL_1b3994f6_4_k_cu_bca9bdee_46224cuda3std3__441_GLOBAL__N__1b3994f6_4_k_cu_bca9bdee_46226ignoreE,@object
	.size		_ZN39_INTERNAL_1b3994f6_4_k_cu_bca9bdee_46224cuda3std3__441_GLOBAL__N__1b3994f6_4_k_cu_bca9bdee_46226ignoreE,(_ZN39_INTERNAL_1b3994f6_4_k_cu_bca9bdee_46224cute7productE - _ZN39_INTERNAL_1b3994f6_4_k_cu_bca9bdee_46224cuda3std3__441_GLOBAL__N__1b3994f6_4_k_cu_bca9bdee_46226ignoreE)
_ZN39_INTERNAL_1b3994f6_4_k_cu_bca9bdee_46224cuda3std3__441_GLOBAL__N__1b3994f6_4_k_cu_bca9bdee_46226ignoreE:
	.zero		1
	.type		_ZN39_INTERNAL_1b3994f6_4_k_cu_bca9bdee_46224cute7productE,@object
	.size		_ZN39_INTERNAL_1b3994f6_4_k_cu_bca9bdee_46224cute7productE,(_ZN39_INTERNAL_1b3994f6_4_k_cu_bca9bdee_46224cuda3std3__45__cpo3endE - _ZN39_INTERNAL_1b3994f6_4_k_cu_bca9bdee_46224cute7productE)
_ZN39_INTERNAL_1b3994f6_4_k_cu_bca9bdee_46224cute7productE:
	.zero		1
	.type		_ZN39_INTERNAL_1b3994f6_4_k_cu_bca9bdee_46224cuda3std3__45__cpo3endE,@object
	.size		_ZN39_INTERNAL_1b3994f6_4_k_cu_bca9bdee_46224cuda3std3__45__cpo3endE,(_ZN39_INTERNAL_1b3994f6_4_k_cu_bca9bdee_46224cuda3std3__419piecewise_constructE - _ZN39_INTERNAL_1b3994f6_4_k_cu_bca9bdee_46224cuda3std3__45__cpo3endE)
_ZN39_INTERNAL_1b3994f6_4_k_cu_bca9bdee_46224cuda3std3__45__cpo3endE:
	.zero		1
	.type		_ZN39_INTERNAL_1b3994f6_4_k_cu_bca9bdee_46224cuda3std3__419piecewise_constructE,@object
	.size		_ZN39_INTERNAL_1b3994f6_4_k_cu_bca9bdee_46224cuda3std3__419piecewise_constructE,(_ZN39_INTERNAL_1b3994f6_4_k_cu_bca9bdee_46224cuda3std3__45__cpo4cendE - _ZN39_INTERNAL_1b3994f6_4_k_cu_bca9bdee_46224cuda3std3__419piecewise_constructE)
_ZN39_INTERNAL_1b3994f6_4_k_cu_bca9bdee_46224cuda3std3__419piecewise_constructE:
	.zero		1
	.type		_ZN39_INTERNAL_1b3994f6_4_k_cu_bca9bdee_46224cuda3std3__45__cpo4cendE,@object
	.size		_ZN39_INTERNAL_1b3994f6_4_k_cu_bca9bdee_46224cuda3std3__45__cpo4cendE,(_ZN39_INTERNAL_1b3994f6_4_k_cu_bca9bdee_46224cuda3std6ranges3__45__cpo4swapE - _ZN39_INTERNAL_1b3994f6_4_k_cu_bca9bdee_46224cuda3std3__45__cpo4cendE)
_ZN39_INTERNAL_1b3994f6_4_k_cu_bca9bdee_46224cuda3std3__45__cpo4cendE:
	.zero		1
	.type		_ZN39_INTERNAL_1b3994f6_4_k_cu_bca9bdee_46224cuda3std6ranges3__45__cpo4swapE,@object
	.size		_ZN39_INTERNAL_1b3994f6_4_k_cu_bca9bdee_46224cuda3std6ranges3__45__cpo4swapE,(.L_7 - _ZN39_INTERNAL_1b3994f6_4_k_cu_bca9bdee_46224cuda3std6ranges3__45__cpo4swapE)
_ZN39_INTERNAL_1b3994f6_4_k_cu_bca9bdee_46224cuda3std6ranges3__45__cpo4swapE:
	.zero		1
.L_7:


//--------------------- .nv.constant0._ZN7cutlass13device_kernelINS_4gemm6kernel13GemmUniversalIN4cute5tupleIJiiiiEEENS1_10collective13CollectiveMmaINS1_37MainloopSm90TmaGmmaWarpSpecializedFP8ILi2ENS5_IJNS4_1CILi1EEESB_SB_EEENS1_35KernelTmaWarpSpecializedCooperativeEEENS5_IJNSA_ILi256EEENSA_ILi160EEESF_EEENS_12float_e4m3_tENS5_IJlSB_lEEESI_SJ_NS4_8TiledMMAINS4_8MMA_AtomIJNS4_4SM904GMMA30MMA_64x32x32_F32E4M3E4M3_SS_TNILNSN_7ScaleInE1ELSP_1EEEEEENS4_6LayoutINS5_IJNSA_ILi2EEESB_SB_EEENS5_IJSB_NSA_ILi0EEESV_EEEEENS5_IJNS4_10UnderscoreESY_SY_EEEEENS4_13SM90_TMA_LOADENS4_14ComposedLayoutINS4_7SwizzleILi3ELi4ELi3EEENS4_18smem_ptr_flag_bitsILi8EEENSS_INS5_IJNSA_ILi8EEENSA_ILi128EEEEEENS5_IJS18_SB_EEEEEEEvNS4_8identityES11_S1C_vS1D_EENS_8epilogue10collective6detail29Sm90TmaWarpSpecializedAdapterINS1G_15DefaultEpilogueISI_SJ_SJ_NS1F_6thread17LinearCombinationISI_Li1EffLNS1K_9ScaleType4KindE0ELNS_15FloatRoundStyleE2ESI_EENS1_15EpilogueDefaultEEEEEvvEEEEvNT_6ParamsE --------------------------
	.section	.nv.constant0._ZN7cutlass13device_kernelINS_4gemm6kernel13GemmUniversalIN4cute5tupleIJiiiiEEENS1_10collective13CollectiveMmaINS1_37MainloopSm90TmaGmmaWarpSpecializedFP8ILi2ENS5_IJNS4_1CILi1EEESB_SB_EEENS1_35KernelTmaWarpSpecializedCooperativeEEENS5_IJNSA_ILi256EEENSA_ILi160EEESF_EEENS_12float_e4m3_tENS5_IJlSB_lEEESI_SJ_NS4_8TiledMMAINS4_8MMA_AtomIJNS4_4SM904GMMA30MMA_64x32x32_F32E4M3E4M3_SS_TNILNSN_7ScaleInE1ELSP_1EEEEEENS4_6LayoutINS5_IJNSA_ILi2EEESB_SB_EEENS5_IJSB_NSA_ILi0EEESV_EEEEENS5_IJNS4_10UnderscoreESY_SY_EEEEENS4_13SM90_TMA_LOADENS4_14ComposedLayoutINS4_7SwizzleILi3ELi4ELi3EEENS4_18smem_ptr_flag_bitsILi8EEENSS_INS5_IJNSA_ILi8EEENSA_ILi128EEEEEENS5_IJS18_SB_EEEEEEEvNS4_8identityES11_S1C_vS1D_EENS_8epilogue10collective6detail29Sm90TmaWarpSpecializedAdapterINS1G_15DefaultEpilogueISI_SJ_SJ_NS1F_6thread17LinearCombinationISI_Li1EffLNS1K_9ScaleType4KindE0ELNS_15FloatRoundStyleE2ESI_EENS1_15EpilogueDefaultEEEEEvvEEEEvNT_6ParamsE,"a",@progbits
	.sectionflags	@""
	.align	4
.nv.constant0._ZN7cutlass13device_kernelINS_4gemm6kernel13GemmUniversalIN4cute5tupleIJiiiiEEENS1_10collective13CollectiveMmaINS1_37MainloopSm90TmaGmmaWarpSpecializedFP8ILi2ENS5_IJNS4_1CILi1EEESB_SB_EEENS1_35KernelTmaWarpSpecializedCooperativeEEENS5_IJNSA_ILi256EEENSA_ILi160EEESF_EEENS_12float_e4m3_tENS5_IJlSB_lEEESI_SJ_NS4_8TiledMMAINS4_8MMA_AtomIJNS4_4SM904GMMA30MMA_64x32x32_F32E4M3E4M3_SS_TNILNSN_7ScaleInE1ELSP_1EEEEEENS4_6LayoutINS5_IJNSA_ILi2EEESB_SB_EEENS5_IJSB_NSA_ILi0EEESV_EEEEENS5_IJNS4_10UnderscoreESY_SY_EEEEENS4_13SM90_TMA_LOADENS4_14ComposedLayoutINS4_7SwizzleILi3ELi4ELi3EEENS4_18smem_ptr_flag_bitsILi8EEENSS_INS5_IJNSA_ILi8EEENSA_ILi128EEEEEENS5_IJS18_SB_EEEEEEEvNS4_8identityES11_S1C_vS1D_EENS_8epilogue10collective6detail29Sm90TmaWarpSpecializedAdapterINS1G_15DefaultEpilogueISI_SJ_SJ_NS1F_6thread17LinearCombinationISI_Li1EffLNS1K_9ScaleType4KindE0ELNS_15FloatRoundStyleE2ESI_EENS1_15EpilogueDefaultEEEEEvvEEEEvNT_6ParamsE:
	.zero		1664


//--------------------- SYMBOLS --------------------------

	.type		.nv.reservedSmem.offset0,@object
	.size		.nv.reservedSmem.offset0,0x4
